//
// Generated by NVIDIA NVVM Compiler
//
// Compiler Build ID: CL-36424714
// Cuda compilation tools, release 13.0, V13.0.88
// Based on NVVM 20.0.0
//

.version 9.0
.target sm_100
.address_size 64

	// .globl	_Z13GenerateSeriePcji
.extern .func  (.param .b64 func_retval0) malloc
(
	.param .b64 malloc_param_0
)
;
.extern .func free
(
	.param .b64 free_param_0
)
;
.func  (.param .b64 func_retval0) __internal_accurate_pow
(
	.param .b64 __internal_accurate_pow_param_0,
	.param .b64 __internal_accurate_pow_param_1
)
;

.visible .entry _Z13GenerateSeriePcji(
	.param .u64 .ptr .align 1 _Z13GenerateSeriePcji_param_0,
	.param .u32 _Z13GenerateSeriePcji_param_1,
	.param .u32 _Z13GenerateSeriePcji_param_2
)
{
	.reg .pred 	%p<86>;
	.reg .b16 	%rs<52>;
	.reg .b32 	%r<184>;
	.reg .b64 	%rd<383>;
	.reg .b64 	%fd<14>;

	ld.param.u64 	%rd135, [_Z13GenerateSeriePcji_param_0];
	ld.param.u32 	%r51, [_Z13GenerateSeriePcji_param_1];
	ld.param.u32 	%r52, [_Z13GenerateSeriePcji_param_2];
	cvta.to.global.u64 	%rd1, %rd135;
	cvt.rn.f64.u32 	%fd5, %r51;
	cvt.rn.f64.s32 	%fd1, %r52;
	{
	.reg .b32 %temp; 
	mov.b64 	{%temp, %r1}, %fd5;
	}
	{
	.reg .b32 %temp; 
	mov.b64 	{%temp, %r2}, %fd1;
	}
	shr.u32 	%r53, %r2, 20;
	and.b32  	%r54, %r53, 2047;
	add.s32 	%r55, %r54, -1012;
	mov.b64 	%rd136, %fd1;
	shl.b64 	%rd137, %rd136, %r55;
	setp.eq.s64 	%p1, %rd137, -9223372036854775808;
	{ // callseq 0, 0
	.param .b64 param0;
	st.param.f64 	[param0], %fd5;
	.param .b64 param1;
	st.param.f64 	[param1], %fd1;
	.param .b64 retval0;
	call.uni (retval0), 
	__internal_accurate_pow, 
	(
	param0, 
	param1
	);
	ld.param.f64 	%fd6, [retval0];
	} // callseq 0
	setp.lt.s32 	%p2, %r1, 0;
	neg.f64 	%fd8, %fd6;
	selp.f64 	%fd9, %fd8, %fd6, %p1;
	selp.f64 	%fd13, %fd9, %fd6, %p2;
	setp.ne.s32 	%p3, %r51, 0;
	@%p3 bra 	$L__BB0_2;
	setp.eq.s64 	%p4, %rd137, -9223372036854775808;
	abs.f64 	%fd10, %fd1;
	setp.neu.f64 	%p5, %fd10, 0d3FE0000000000000;
	selp.b32 	%r56, %r1, 0, %p4;
	selp.b32 	%r57, %r56, 0, %p5;
	setp.lt.s32 	%p6, %r2, 0;
	or.b32  	%r58, %r57, 2146435072;
	selp.b32 	%r59, %r58, %r57, %p6;
	mov.b32 	%r60, 0;
	mov.b64 	%fd13, {%r60, %r59};
$L__BB0_2:
	setp.eq.s32 	%p7, %r51, 1;
	setp.eq.s32 	%p8, %r52, 0;
	selp.f64 	%fd11, 0d3FF0000000000000, %fd13, %p8;
	selp.f64 	%fd12, 0d3FF0000000000000, %fd11, %p7;
	cvt.rzi.u64.f64 	%rd3, %fd12;
	mov.u32 	%r61, %tid.x;
	mov.u32 	%r62, %ctaid.x;
	mov.u32 	%r63, %ntid.x;
	mad.lo.s32 	%r64, %r62, %r63, %r61;
	mov.u32 	%r65, %tid.y;
	mov.u32 	%r66, %ctaid.y;
	mov.u32 	%r67, %ntid.y;
	mad.lo.s32 	%r68, %r66, %r67, %r65;
	mov.u32 	%r69, %nctaid.x;
	mul.lo.s32 	%r70, %r69, %r63;
	mov.u32 	%r71, %nctaid.y;
	mul.lo.s32 	%r72, %r71, %r67;
	mad.lo.s32 	%r3, %r68, %r70, %r64;
	mul.lo.s32 	%r73, %r72, %r70;
	cvt.u64.u32 	%rd4, %r73;
	and.b64  	%rd138, %rd3, -4294967296;
	setp.ne.s64 	%p9, %rd138, 0;
	@%p9 bra 	$L__BB0_4;
	cvt.u32.u64 	%r74, %rd4;
	cvt.u32.u64 	%r75, %rd3;
	div.u32 	%r76, %r75, %r74;
	mul.lo.s32 	%r77, %r76, %r74;
	sub.s32 	%r78, %r75, %r77;
	cvt.u64.u32 	%rd344, %r76;
	cvt.u64.u32 	%rd345, %r78;
	bra.uni 	$L__BB0_5;
$L__BB0_4:
	div.u64 	%rd344, %rd3, %rd4;
	mul.lo.s64 	%rd139, %rd344, %rd4;
	sub.s64 	%rd345, %rd3, %rd139;
$L__BB0_5:
	cvt.u32.u64 	%r79, %rd4;
	cvt.u64.u32 	%rd140, %r3;
	mul.lo.s64 	%rd362, %rd344, %rd140;
	add.s32 	%r80, %r3, 1;
	cvt.u64.u32 	%rd141, %r80;
	add.s32 	%r81, %r79, -1;
	setp.eq.s32 	%p10, %r3, %r81;
	selp.b64 	%rd142, %rd345, 0, %p10;
	mad.lo.s64 	%rd143, %rd344, %rd141, %rd142;
	add.s64 	%rd144, %rd143, -1;
	setp.eq.s64 	%p11, %rd144, 0;
	setp.lt.u64 	%p12, %rd144, %rd362;
	selp.b64 	%rd145, %rd3, %rd144, %p12;
	selp.b64 	%rd12, %rd3, %rd145, %p11;
	cvt.s64.s32 	%rd13, %r52;
	{ // callseq 1, 0
	.param .b64 param0;
	st.param.b64 	[param0], %rd13;
	.param .b64 retval0;
	call.uni (retval0), 
	malloc, 
	(
	param0
	);
	ld.param.b64 	%rd146, [retval0];
	} // callseq 1
	mul.wide.s32 	%rd147, %r52, 8;
	{ // callseq 2, 0
	.param .b64 param0;
	st.param.b64 	[param0], %rd147;
	.param .b64 retval0;
	call.uni (retval0), 
	malloc, 
	(
	param0
	);
	ld.param.b64 	%rd148, [retval0];
	} // callseq 2
	setp.lt.s32 	%p13, %r52, 1;
	@%p13 bra 	$L__BB0_35;
	and.b32  	%r4, %r52, 7;
	setp.lt.u32 	%p14, %r52, 8;
	mov.b32 	%r165, 0;
	@%p14 bra 	$L__BB0_9;
	and.b32  	%r165, %r52, 2147483640;
	mov.b32 	%r168, 0;
$L__BB0_8:
	.pragma "nounroll";
	cvt.u64.u32 	%rd149, %r168;
	add.s64 	%rd150, %rd146, %rd149;
	mov.b16 	%rs9, 0;
	st.u8 	[%rd150], %rs9;
	mul.wide.u32 	%rd151, %r168, 8;
	add.s64 	%rd152, %rd148, %rd151;
	mov.b64 	%rd153, 0;
	st.u64 	[%rd152], %rd153;
	st.u8 	[%rd150+1], %rs9;
	st.u64 	[%rd152+8], %rd153;
	st.u8 	[%rd150+2], %rs9;
	st.u64 	[%rd152+16], %rd153;
	st.u8 	[%rd150+3], %rs9;
	st.u64 	[%rd152+24], %rd153;
	st.u8 	[%rd150+4], %rs9;
	st.u64 	[%rd152+32], %rd153;
	st.u8 	[%rd150+5], %rs9;
	st.u64 	[%rd152+40], %rd153;
	st.u8 	[%rd150+6], %rs9;
	st.u64 	[%rd152+48], %rd153;
	st.u8 	[%rd150+7], %rs9;
	st.u64 	[%rd152+56], %rd153;
	add.s32 	%r168, %r168, 8;
	setp.eq.s32 	%p15, %r168, %r165;
	@%p15 bra 	$L__BB0_9;
	bra.uni 	$L__BB0_8;
$L__BB0_9:
	setp.eq.s32 	%p16, %r4, 0;
	@%p16 bra 	$L__BB0_17;
	and.b32  	%r7, %r52, 3;
	setp.lt.u32 	%p17, %r4, 4;
	@%p17 bra 	$L__BB0_12;
	cvt.u64.u32 	%rd154, %r165;
	add.s64 	%rd155, %rd146, %rd154;
	mov.b16 	%rs10, 0;
	st.u8 	[%rd155], %rs10;
	mul.wide.u32 	%rd156, %r165, 8;
	add.s64 	%rd157, %rd148, %rd156;
	mov.b64 	%rd158, 0;
	st.u64 	[%rd157], %rd158;
	st.u8 	[%rd155+1], %rs10;
	st.u64 	[%rd157+8], %rd158;
	st.u8 	[%rd155+2], %rs10;
	st.u64 	[%rd157+16], %rd158;
	st.u8 	[%rd155+3], %rs10;
	st.u64 	[%rd157+24], %rd158;
	add.s32 	%r165, %r165, 4;
$L__BB0_12:
	setp.eq.s32 	%p18, %r7, 0;
	@%p18 bra 	$L__BB0_17;
	setp.eq.s32 	%p19, %r7, 1;
	@%p19 bra 	$L__BB0_15;
	cvt.u64.u32 	%rd159, %r165;
	add.s64 	%rd160, %rd146, %rd159;
	mov.b16 	%rs11, 0;
	st.u8 	[%rd160], %rs11;
	mul.wide.u32 	%rd161, %r165, 8;
	add.s64 	%rd162, %rd148, %rd161;
	mov.b64 	%rd163, 0;
	st.u64 	[%rd162], %rd163;
	st.u8 	[%rd160+1], %rs11;
	st.u64 	[%rd162+8], %rd163;
	add.s32 	%r165, %r165, 2;
$L__BB0_15:
	and.b32  	%r84, %r52, 1;
	setp.eq.b32 	%p20, %r84, 1;
	not.pred 	%p21, %p20;
	@%p21 bra 	$L__BB0_17;
	cvt.u64.u32 	%rd164, %r165;
	add.s64 	%rd165, %rd146, %rd164;
	mov.b16 	%rs12, 0;
	st.u8 	[%rd165], %rs12;
	mul.wide.u32 	%rd166, %r165, 8;
	add.s64 	%rd167, %rd148, %rd166;
	mov.b64 	%rd168, 0;
	st.u64 	[%rd167], %rd168;
$L__BB0_17:
	cvt.u64.u32 	%rd16, %r51;
	and.b32  	%r12, %r52, 3;
	setp.lt.u32 	%p22, %r52, 4;
	mov.u32 	%r171, %r52;
	mov.u64 	%rd346, %rd362;
	@%p22 bra 	$L__BB0_21;
	and.b32  	%r13, %r52, 2147483644;
	mov.b32 	%r172, 0;
	mov.u32 	%r171, %r52;
	mov.u64 	%rd346, %rd362;
$L__BB0_19:
	.pragma "nounroll";
	and.b64  	%rd169, %rd346, -4294967296;
	setp.ne.s64 	%p23, %rd169, 0;
	@%p23 bra 	$L__BB0_80;
	cvt.u32.u64 	%r86, %rd16;
	cvt.u32.u64 	%r87, %rd346;
	div.u32 	%r88, %r87, %r86;
	mul.lo.s32 	%r89, %r88, %r86;
	sub.s32 	%r90, %r87, %r89;
	cvt.u64.u32 	%rd354, %r88;
	cvt.u64.u32 	%rd355, %r90;
	bra.uni 	$L__BB0_81;
$L__BB0_21:
	setp.eq.s32 	%p28, %r12, 0;
	@%p28 bra 	$L__BB0_35;
	setp.eq.s32 	%p29, %r12, 1;
	@%p29 bra 	$L__BB0_30;
	and.b64  	%rd185, %rd346, -4294967296;
	setp.ne.s64 	%p30, %rd185, 0;
	@%p30 bra 	$L__BB0_25;
	cvt.u32.u64 	%r109, %rd16;
	cvt.u32.u64 	%r110, %rd346;
	div.u32 	%r111, %r110, %r109;
	mul.lo.s32 	%r112, %r111, %r109;
	sub.s32 	%r113, %r110, %r112;
	cvt.u64.u32 	%rd347, %r111;
	cvt.u64.u32 	%rd348, %r113;
	bra.uni 	$L__BB0_26;
$L__BB0_25:
	div.u64 	%rd347, %rd346, %rd16;
	mul.lo.s64 	%rd186, %rd347, %rd16;
	sub.s64 	%rd348, %rd346, %rd186;
$L__BB0_26:
	add.s32 	%r114, %r171, -1;
	mul.wide.u32 	%rd187, %r114, 8;
	add.s64 	%rd188, %rd148, %rd187;
	st.u64 	[%rd188], %rd348;
	add.s32 	%r171, %r171, -2;
	and.b64  	%rd189, %rd347, -4294967296;
	setp.ne.s64 	%p31, %rd189, 0;
	@%p31 bra 	$L__BB0_28;
	cvt.u32.u64 	%r115, %rd16;
	cvt.u32.u64 	%r116, %rd347;
	div.u32 	%r117, %r116, %r115;
	mul.lo.s32 	%r118, %r117, %r115;
	sub.s32 	%r119, %r116, %r118;
	cvt.u64.u32 	%rd346, %r117;
	cvt.u64.u32 	%rd350, %r119;
	bra.uni 	$L__BB0_29;
$L__BB0_28:
	div.u64 	%rd346, %rd347, %rd16;
	mul.lo.s64 	%rd190, %rd346, %rd16;
	sub.s64 	%rd350, %rd347, %rd190;
$L__BB0_29:
	mul.wide.u32 	%rd191, %r171, 8;
	add.s64 	%rd192, %rd148, %rd191;
	st.u64 	[%rd192], %rd350;
$L__BB0_30:
	and.b32  	%r120, %r52, 1;
	setp.eq.b32 	%p32, %r120, 1;
	not.pred 	%p33, %p32;
	@%p33 bra 	$L__BB0_35;
	and.b64  	%rd193, %rd346, -4294967296;
	setp.ne.s64 	%p34, %rd193, 0;
	@%p34 bra 	$L__BB0_33;
	cvt.u32.u64 	%r121, %rd16;
	cvt.u32.u64 	%r122, %rd346;
	rem.u32 	%r123, %r122, %r121;
	cvt.u64.u32 	%rd352, %r123;
	bra.uni 	$L__BB0_34;
$L__BB0_33:
	rem.u64 	%rd352, %rd346, %rd16;
$L__BB0_34:
	add.s32 	%r124, %r171, -1;
	mul.wide.u32 	%rd194, %r124, 8;
	add.s64 	%rd195, %rd148, %rd194;
	st.u64 	[%rd195], %rd352;
$L__BB0_35:
	setp.ge.u64 	%p35, %rd362, %rd12;
	@%p35 bra 	$L__BB0_128;
	add.s32 	%r19, %r52, -1;
	cvt.u64.u32 	%rd34, %r51;
	add.s64 	%rd35, %rd13, 1;
	shl.b32 	%r125, %r52, 3;
	cvt.u16.u32 	%rs1, %r125;
	shr.u32 	%r126, %r52, 5;
	cvt.u16.u32 	%rs2, %r126;
	shr.u32 	%r127, %r52, 13;
	cvt.u16.u32 	%rs3, %r127;
	shr.u32 	%r128, %r125, 24;
	cvt.u16.u32 	%rs4, %r128;
	shr.s32 	%r129, %r52, 29;
	cvt.u16.u32 	%rs5, %r129;
	shr.u32 	%r130, %r129, 8;
	cvt.u16.u32 	%rs6, %r130;
	{ .reg .b16 tmp; mov.b32 {tmp, %rs7}, %r129; }
	shr.u32 	%r131, %r129, 24;
	cvt.u16.u32 	%rs8, %r131;
	and.b32  	%r20, %r52, 15;
	and.b32  	%r21, %r52, 7;
	and.b32  	%r22, %r52, 3;
$L__BB0_37:
	setp.lt.s32 	%p36, %r52, 2;
	@%p36 bra 	$L__BB0_77;
	add.s32 	%r132, %r52, -2;
	setp.lt.u32 	%p37, %r132, 7;
	mov.u32 	%r173, %r52;
	@%p37 bra 	$L__BB0_58;
	add.s32 	%r177, %r52, -4;
	and.b32  	%r133, %r19, -8;
	neg.s32 	%r176, %r133;
$L__BB0_40:
	.pragma "nounroll";
	add.s32 	%r134, %r177, 3;
	mul.wide.u32 	%rd196, %r134, 8;
	add.s64 	%rd81, %rd148, %rd196;
	ld.u64 	%rd197, [%rd81];
	setp.lt.u64 	%p38, %rd197, %rd34;
	add.s32 	%r135, %r177, 2;
	mul.wide.u32 	%rd198, %r135, 8;
	add.s64 	%rd82, %rd148, %rd198;
	ld.u64 	%rd367, [%rd82];
	@%p38 bra 	$L__BB0_42;
	mov.b64 	%rd199, 0;
	st.u64 	[%rd81], %rd199;
	add.s64 	%rd367, %rd367, 1;
	st.u64 	[%rd82], %rd367;
$L__BB0_42:
	setp.lt.u64 	%p39, %rd367, %rd34;
	add.s32 	%r136, %r177, 1;
	mul.wide.u32 	%rd200, %r136, 8;
	add.s64 	%rd86, %rd148, %rd200;
	ld.u64 	%rd368, [%rd86];
	@%p39 bra 	$L__BB0_44;
	mov.b64 	%rd201, 0;
	st.u64 	[%rd82], %rd201;
	add.s64 	%rd368, %rd368, 1;
	st.u64 	[%rd86], %rd368;
$L__BB0_44:
	setp.lt.u64 	%p40, %rd368, %rd34;
	mul.wide.u32 	%rd202, %r177, 8;
	add.s64 	%rd90, %rd148, %rd202;
	ld.u64 	%rd369, [%rd90];
	@%p40 bra 	$L__BB0_46;
	mov.b64 	%rd203, 0;
	st.u64 	[%rd86], %rd203;
	add.s64 	%rd369, %rd369, 1;
	st.u64 	[%rd90], %rd369;
$L__BB0_46:
	setp.lt.u64 	%p41, %rd369, %rd34;
	add.s32 	%r137, %r177, -1;
	mul.wide.u32 	%rd204, %r137, 8;
	add.s64 	%rd94, %rd148, %rd204;
	ld.u64 	%rd370, [%rd94];
	@%p41 bra 	$L__BB0_48;
	mov.b64 	%rd205, 0;
	st.u64 	[%rd90], %rd205;
	add.s64 	%rd370, %rd370, 1;
	st.u64 	[%rd94], %rd370;
$L__BB0_48:
	setp.lt.u64 	%p42, %rd370, %rd34;
	add.s32 	%r138, %r177, -2;
	mul.wide.u32 	%rd206, %r138, 8;
	add.s64 	%rd98, %rd148, %rd206;
	ld.u64 	%rd371, [%rd98];
	@%p42 bra 	$L__BB0_50;
	mov.b64 	%rd207, 0;
	st.u64 	[%rd94], %rd207;
	add.s64 	%rd371, %rd371, 1;
	st.u64 	[%rd98], %rd371;
$L__BB0_50:
	setp.lt.u64 	%p43, %rd371, %rd34;
	add.s32 	%r139, %r177, -3;
	mul.wide.u32 	%rd208, %r139, 8;
	add.s64 	%rd102, %rd148, %rd208;
	ld.u64 	%rd372, [%rd102];
	@%p43 bra 	$L__BB0_52;
	mov.b64 	%rd209, 0;
	st.u64 	[%rd98], %rd209;
	add.s64 	%rd372, %rd372, 1;
	st.u64 	[%rd102], %rd372;
$L__BB0_52:
	setp.lt.u64 	%p44, %rd372, %rd34;
	add.s32 	%r140, %r177, -4;
	mul.wide.u32 	%rd210, %r140, 8;
	add.s64 	%rd106, %rd148, %rd210;
	ld.u64 	%rd373, [%rd106];
	@%p44 bra 	$L__BB0_54;
	mov.b64 	%rd211, 0;
	st.u64 	[%rd102], %rd211;
	add.s64 	%rd373, %rd373, 1;
	st.u64 	[%rd106], %rd373;
$L__BB0_54:
	setp.lt.u64 	%p45, %rd373, %rd34;
	@%p45 bra 	$L__BB0_56;
	mov.b64 	%rd212, 0;
	st.u64 	[%rd106], %rd212;
	add.s32 	%r141, %r177, -5;
	mul.wide.u32 	%rd213, %r141, 8;
	add.s64 	%rd214, %rd148, %rd213;
	ld.u64 	%rd215, [%rd214];
	add.s64 	%rd216, %rd215, 1;
	st.u64 	[%rd214], %rd216;
$L__BB0_56:
	add.s32 	%r177, %r177, -8;
	add.s32 	%r176, %r176, 8;
	setp.eq.s32 	%p46, %r176, 0;
	@%p46 bra 	$L__BB0_57;
	bra.uni 	$L__BB0_40;
$L__BB0_57:
	add.s32 	%r173, %r177, 4;
$L__BB0_58:
	and.b32  	%r142, %r19, 7;
	setp.eq.s32 	%p47, %r142, 0;
	@%p47 bra 	$L__BB0_77;
	add.s32 	%r143, %r52, -1;
	and.b32  	%r144, %r143, 7;
	add.s32 	%r145, %r144, -1;
	setp.lt.u32 	%p48, %r145, 3;
	mov.u32 	%r174, %r173;
	@%p48 bra 	$L__BB0_68;
	add.s32 	%r146, %r173, -1;
	mul.wide.u32 	%rd217, %r146, 8;
	add.s64 	%rd62, %rd148, %rd217;
	ld.u64 	%rd218, [%rd62];
	setp.lt.u64 	%p49, %rd218, %rd34;
	add.s32 	%r147, %r173, -2;
	mul.wide.u32 	%rd219, %r147, 8;
	add.s64 	%rd63, %rd148, %rd219;
	ld.u64 	%rd363, [%rd63];
	@%p49 bra 	$L__BB0_62;
	mov.b64 	%rd220, 0;
	st.u64 	[%rd62], %rd220;
	add.s64 	%rd363, %rd363, 1;
	st.u64 	[%rd63], %rd363;
$L__BB0_62:
	setp.lt.u64 	%p50, %rd363, %rd34;
	add.s32 	%r148, %r173, -3;
	mul.wide.u32 	%rd221, %r148, 8;
	add.s64 	%rd67, %rd148, %rd221;
	ld.u64 	%rd364, [%rd67];
	@%p50 bra 	$L__BB0_64;
	mov.b64 	%rd222, 0;
	st.u64 	[%rd63], %rd222;
	add.s64 	%rd364, %rd364, 1;
	st.u64 	[%rd67], %rd364;
$L__BB0_64:
	setp.lt.u64 	%p51, %rd364, %rd34;
	add.s32 	%r174, %r173, -4;
	mul.wide.u32 	%rd223, %r174, 8;
	add.s64 	%rd71, %rd148, %rd223;
	ld.u64 	%rd365, [%rd71];
	@%p51 bra 	$L__BB0_66;
	mov.b64 	%rd224, 0;
	st.u64 	[%rd67], %rd224;
	add.s64 	%rd365, %rd365, 1;
	st.u64 	[%rd71], %rd365;
$L__BB0_66:
	setp.lt.u64 	%p52, %rd365, %rd34;
	@%p52 bra 	$L__BB0_68;
	mov.b64 	%rd225, 0;
	st.u64 	[%rd71], %rd225;
	add.s32 	%r149, %r173, -5;
	mul.wide.u32 	%rd226, %r149, 8;
	add.s64 	%rd227, %rd148, %rd226;
	ld.u64 	%rd228, [%rd227];
	add.s64 	%rd229, %rd228, 1;
	st.u64 	[%rd227], %rd229;
$L__BB0_68:
	and.b32  	%r151, %r143, 3;
	setp.eq.s32 	%p53, %r151, 0;
	@%p53 bra 	$L__BB0_77;
	setp.eq.s32 	%p54, %r151, 1;
	mov.u32 	%r175, %r174;
	@%p54 bra 	$L__BB0_74;
	add.s32 	%r154, %r174, -1;
	mul.wide.u32 	%rd230, %r154, 8;
	add.s64 	%rd75, %rd148, %rd230;
	ld.u64 	%rd231, [%rd75];
	setp.lt.u64 	%p55, %rd231, %rd34;
	add.s32 	%r175, %r174, -2;
	mul.wide.u32 	%rd232, %r175, 8;
	add.s64 	%rd76, %rd148, %rd232;
	ld.u64 	%rd366, [%rd76];
	@%p55 bra 	$L__BB0_72;
	mov.b64 	%rd233, 0;
	st.u64 	[%rd75], %rd233;
	add.s64 	%rd366, %rd366, 1;
	st.u64 	[%rd76], %rd366;
$L__BB0_72:
	setp.lt.u64 	%p56, %rd366, %rd34;
	@%p56 bra 	$L__BB0_74;
	mov.b64 	%rd234, 0;
	st.u64 	[%rd76], %rd234;
	add.s32 	%r155, %r174, -3;
	mul.wide.u32 	%rd235, %r155, 8;
	add.s64 	%rd236, %rd148, %rd235;
	ld.u64 	%rd237, [%rd236];
	add.s64 	%rd238, %rd237, 1;
	st.u64 	[%rd236], %rd238;
$L__BB0_74:
	and.b32  	%r156, %r52, 1;
	setp.eq.b32 	%p57, %r156, 1;
	@%p57 bra 	$L__BB0_77;
	add.s32 	%r157, %r175, -1;
	mul.wide.u32 	%rd239, %r157, 8;
	add.s64 	%rd80, %rd148, %rd239;
	ld.u64 	%rd240, [%rd80];
	setp.lt.u64 	%p58, %rd240, %rd34;
	@%p58 bra 	$L__BB0_77;
	mov.b64 	%rd241, 0;
	st.u64 	[%rd80], %rd241;
	add.s32 	%r158, %r175, -2;
	mul.wide.u32 	%rd242, %r158, 8;
	add.s64 	%rd243, %rd148, %rd242;
	ld.u64 	%rd244, [%rd243];
	add.s64 	%rd245, %rd244, 1;
	st.u64 	[%rd243], %rd245;
$L__BB0_77:
	setp.lt.s32 	%p59, %r52, 1;
	@%p59 bra 	$L__BB0_102;
	setp.lt.u32 	%p60, %r19, 15;
	mov.b32 	%r179, 0;
	@%p60 bra 	$L__BB0_92;
	mov.b32 	%r181, 0;
	bra.uni 	$L__BB0_91;
$L__BB0_80:
	div.u64 	%rd354, %rd346, %rd16;
	mul.lo.s64 	%rd170, %rd354, %rd16;
	sub.s64 	%rd355, %rd346, %rd170;
$L__BB0_81:
	add.s32 	%r91, %r171, -1;
	mul.wide.u32 	%rd171, %r91, 8;
	add.s64 	%rd172, %rd148, %rd171;
	st.u64 	[%rd172], %rd355;
	and.b64  	%rd173, %rd354, -4294967296;
	setp.ne.s64 	%p24, %rd173, 0;
	@%p24 bra 	$L__BB0_83;
	cvt.u32.u64 	%r92, %rd16;
	cvt.u32.u64 	%r93, %rd354;
	div.u32 	%r94, %r93, %r92;
	mul.lo.s32 	%r95, %r94, %r92;
	sub.s32 	%r96, %r93, %r95;
	cvt.u64.u32 	%rd356, %r94;
	cvt.u64.u32 	%rd357, %r96;
	bra.uni 	$L__BB0_84;
$L__BB0_83:
	div.u64 	%rd356, %rd354, %rd16;
	mul.lo.s64 	%rd174, %rd356, %rd16;
	sub.s64 	%rd357, %rd354, %rd174;
$L__BB0_84:
	add.s32 	%r97, %r171, -2;
	mul.wide.u32 	%rd175, %r97, 8;
	add.s64 	%rd176, %rd148, %rd175;
	st.u64 	[%rd176], %rd357;
	and.b64  	%rd177, %rd356, -4294967296;
	setp.ne.s64 	%p25, %rd177, 0;
	@%p25 bra 	$L__BB0_86;
	cvt.u32.u64 	%r98, %rd16;
	cvt.u32.u64 	%r99, %rd356;
	div.u32 	%r100, %r99, %r98;
	mul.lo.s32 	%r101, %r100, %r98;
	sub.s32 	%r102, %r99, %r101;
	cvt.u64.u32 	%rd358, %r100;
	cvt.u64.u32 	%rd359, %r102;
	bra.uni 	$L__BB0_87;
$L__BB0_86:
	div.u64 	%rd358, %rd356, %rd16;
	mul.lo.s64 	%rd178, %rd358, %rd16;
	sub.s64 	%rd359, %rd356, %rd178;
$L__BB0_87:
	add.s32 	%r103, %r171, -3;
	mul.wide.u32 	%rd179, %r103, 8;
	add.s64 	%rd180, %rd148, %rd179;
	st.u64 	[%rd180], %rd359;
	add.s32 	%r171, %r171, -4;
	and.b64  	%rd181, %rd358, -4294967296;
	setp.ne.s64 	%p26, %rd181, 0;
	@%p26 bra 	$L__BB0_89;
	cvt.u32.u64 	%r104, %rd16;
	cvt.u32.u64 	%r105, %rd358;
	div.u32 	%r106, %r105, %r104;
	mul.lo.s32 	%r107, %r106, %r104;
	sub.s32 	%r108, %r105, %r107;
	cvt.u64.u32 	%rd346, %r106;
	cvt.u64.u32 	%rd361, %r108;
	bra.uni 	$L__BB0_90;
$L__BB0_89:
	div.u64 	%rd346, %rd358, %rd16;
	mul.lo.s64 	%rd182, %rd346, %rd16;
	sub.s64 	%rd361, %rd358, %rd182;
$L__BB0_90:
	mul.wide.u32 	%rd183, %r171, 8;
	add.s64 	%rd184, %rd148, %rd183;
	st.u64 	[%rd184], %rd361;
	add.s32 	%r172, %r172, 4;
	setp.eq.s32 	%p27, %r172, %r13;
	@%p27 bra 	$L__BB0_21;
	bra.uni 	$L__BB0_19;
$L__BB0_91:
	.pragma "nounroll";
	cvt.u64.u32 	%rd246, %r181;
	mul.wide.u32 	%rd247, %r181, 8;
	add.s64 	%rd248, %rd148, %rd247;
	ld.u64 	%rd249, [%rd248];
	add.s64 	%rd250, %rd1, %rd249;
	ld.global.u8 	%rs13, [%rd250];
	add.s64 	%rd251, %rd146, %rd246;
	st.u8 	[%rd251], %rs13;
	ld.u64 	%rd252, [%rd248+8];
	add.s64 	%rd253, %rd1, %rd252;
	ld.global.u8 	%rs14, [%rd253];
	st.u8 	[%rd251+1], %rs14;
	ld.u64 	%rd254, [%rd248+16];
	add.s64 	%rd255, %rd1, %rd254;
	ld.global.u8 	%rs15, [%rd255];
	st.u8 	[%rd251+2], %rs15;
	ld.u64 	%rd256, [%rd248+24];
	add.s64 	%rd257, %rd1, %rd256;
	ld.global.u8 	%rs16, [%rd257];
	st.u8 	[%rd251+3], %rs16;
	ld.u64 	%rd258, [%rd248+32];
	add.s64 	%rd259, %rd1, %rd258;
	ld.global.u8 	%rs17, [%rd259];
	st.u8 	[%rd251+4], %rs17;
	ld.u64 	%rd260, [%rd248+40];
	add.s64 	%rd261, %rd1, %rd260;
	ld.global.u8 	%rs18, [%rd261];
	st.u8 	[%rd251+5], %rs18;
	ld.u64 	%rd262, [%rd248+48];
	add.s64 	%rd263, %rd1, %rd262;
	ld.global.u8 	%rs19, [%rd263];
	st.u8 	[%rd251+6], %rs19;
	ld.u64 	%rd264, [%rd248+56];
	add.s64 	%rd265, %rd1, %rd264;
	ld.global.u8 	%rs20, [%rd265];
	st.u8 	[%rd251+7], %rs20;
	ld.u64 	%rd266, [%rd248+64];
	add.s64 	%rd267, %rd1, %rd266;
	ld.global.u8 	%rs21, [%rd267];
	st.u8 	[%rd251+8], %rs21;
	ld.u64 	%rd268, [%rd248+72];
	add.s64 	%rd269, %rd1, %rd268;
	ld.global.u8 	%rs22, [%rd269];
	st.u8 	[%rd251+9], %rs22;
	ld.u64 	%rd270, [%rd248+80];
	add.s64 	%rd271, %rd1, %rd270;
	ld.global.u8 	%rs23, [%rd271];
	st.u8 	[%rd251+10], %rs23;
	ld.u64 	%rd272, [%rd248+88];
	add.s64 	%rd273, %rd1, %rd272;
	ld.global.u8 	%rs24, [%rd273];
	st.u8 	[%rd251+11], %rs24;
	ld.u64 	%rd274, [%rd248+96];
	add.s64 	%rd275, %rd1, %rd274;
	ld.global.u8 	%rs25, [%rd275];
	st.u8 	[%rd251+12], %rs25;
	ld.u64 	%rd276, [%rd248+104];
	add.s64 	%rd277, %rd1, %rd276;
	ld.global.u8 	%rs26, [%rd277];
	st.u8 	[%rd251+13], %rs26;
	ld.u64 	%rd278, [%rd248+112];
	add.s64 	%rd279, %rd1, %rd278;
	ld.global.u8 	%rs27, [%rd279];
	st.u8 	[%rd251+14], %rs27;
	ld.u64 	%rd280, [%rd248+120];
	add.s64 	%rd281, %rd1, %rd280;
	ld.global.u8 	%rs28, [%rd281];
	st.u8 	[%rd251+15], %rs28;
	add.s32 	%r181, %r181, 16;
	and.b32  	%r179, %r52, 2147483632;
	setp.eq.s32 	%p61, %r181, %r179;
	@%p61 bra 	$L__BB0_92;
	bra.uni 	$L__BB0_91;
$L__BB0_92:
	setp.eq.s32 	%p62, %r20, 0;
	@%p62 bra 	$L__BB0_102;
	add.s32 	%r161, %r20, -1;
	setp.lt.u32 	%p63, %r161, 7;
	@%p63 bra 	$L__BB0_95;
	cvt.u64.u32 	%rd282, %r179;
	mul.wide.u32 	%rd283, %r179, 8;
	add.s64 	%rd284, %rd148, %rd283;
	ld.u64 	%rd285, [%rd284];
	add.s64 	%rd286, %rd1, %rd285;
	ld.global.u8 	%rs29, [%rd286];
	add.s64 	%rd287, %rd146, %rd282;
	st.u8 	[%rd287], %rs29;
	ld.u64 	%rd288, [%rd284+8];
	add.s64 	%rd289, %rd1, %rd288;
	ld.global.u8 	%rs30, [%rd289];
	st.u8 	[%rd287+1], %rs30;
	ld.u64 	%rd290, [%rd284+16];
	add.s64 	%rd291, %rd1, %rd290;
	ld.global.u8 	%rs31, [%rd291];
	st.u8 	[%rd287+2], %rs31;
	ld.u64 	%rd292, [%rd284+24];
	add.s64 	%rd293, %rd1, %rd292;
	ld.global.u8 	%rs32, [%rd293];
	st.u8 	[%rd287+3], %rs32;
	ld.u64 	%rd294, [%rd284+32];
	add.s64 	%rd295, %rd1, %rd294;
	ld.global.u8 	%rs33, [%rd295];
	st.u8 	[%rd287+4], %rs33;
	ld.u64 	%rd296, [%rd284+40];
	add.s64 	%rd297, %rd1, %rd296;
	ld.global.u8 	%rs34, [%rd297];
	st.u8 	[%rd287+5], %rs34;
	ld.u64 	%rd298, [%rd284+48];
	add.s64 	%rd299, %rd1, %rd298;
	ld.global.u8 	%rs35, [%rd299];
	st.u8 	[%rd287+6], %rs35;
	ld.u64 	%rd300, [%rd284+56];
	add.s64 	%rd301, %rd1, %rd300;
	ld.global.u8 	%rs36, [%rd301];
	st.u8 	[%rd287+7], %rs36;
	add.s32 	%r179, %r179, 8;
$L__BB0_95:
	setp.eq.s32 	%p64, %r21, 0;
	@%p64 bra 	$L__BB0_102;
	add.s32 	%r162, %r21, -1;
	setp.lt.u32 	%p65, %r162, 3;
	@%p65 bra 	$L__BB0_98;
	cvt.u64.u32 	%rd302, %r179;
	mul.wide.u32 	%rd303, %r179, 8;
	add.s64 	%rd304, %rd148, %rd303;
	ld.u64 	%rd305, [%rd304];
	add.s64 	%rd306, %rd1, %rd305;
	ld.global.u8 	%rs37, [%rd306];
	add.s64 	%rd307, %rd146, %rd302;
	st.u8 	[%rd307], %rs37;
	ld.u64 	%rd308, [%rd304+8];
	add.s64 	%rd309, %rd1, %rd308;
	ld.global.u8 	%rs38, [%rd309];
	st.u8 	[%rd307+1], %rs38;
	ld.u64 	%rd310, [%rd304+16];
	add.s64 	%rd311, %rd1, %rd310;
	ld.global.u8 	%rs39, [%rd311];
	st.u8 	[%rd307+2], %rs39;
	ld.u64 	%rd312, [%rd304+24];
	add.s64 	%rd313, %rd1, %rd312;
	ld.global.u8 	%rs40, [%rd313];
	st.u8 	[%rd307+3], %rs40;
	add.s32 	%r179, %r179, 4;
$L__BB0_98:
	setp.eq.s32 	%p66, %r22, 0;
	@%p66 bra 	$L__BB0_102;
	setp.eq.s32 	%p67, %r22, 1;
	cvt.u64.u32 	%rd314, %r179;
	mul.wide.u32 	%rd315, %r179, 8;
	add.s64 	%rd110, %rd148, %rd315;
	ld.u64 	%rd316, [%rd110];
	add.s64 	%rd317, %rd1, %rd316;
	ld.global.u8 	%rs41, [%rd317];
	add.s64 	%rd111, %rd146, %rd314;
	st.u8 	[%rd111], %rs41;
	@%p67 bra 	$L__BB0_102;
	setp.eq.s32 	%p68, %r22, 2;
	ld.u64 	%rd318, [%rd110+8];
	add.s64 	%rd319, %rd1, %rd318;
	ld.global.u8 	%rs42, [%rd319];
	st.u8 	[%rd111+1], %rs42;
	@%p68 bra 	$L__BB0_102;
	ld.u64 	%rd320, [%rd110+16];
	add.s64 	%rd321, %rd1, %rd320;
	ld.global.u8 	%rs43, [%rd321];
	st.u8 	[%rd111+2], %rs43;
$L__BB0_102:
	mov.b32 	%r182, 0;
$L__BB0_103:
	mov.b64 	%rd374, 0;
	mov.u64 	%rd375, %rd13;
$L__BB0_104:
	mov.u64 	%rd113, %rd375;
	mov.u64 	%rd112, %rd374;
	add.s64 	%rd375, %rd113, 1;
	and.b64  	%rd323, %rd375, 63;
	setp.ne.s64 	%p69, %rd323, 56;
	add.s64 	%rd374, %rd112, 1;
	@%p69 bra 	$L__BB0_104;
	setp.eq.s32 	%p70, %r52, 0;
	add.s64 	%rd324, %rd113, 9;
	{ // callseq 3, 0
	.param .b64 param0;
	st.param.b64 	[param0], %rd324;
	.param .b64 retval0;
	call.uni (retval0), 
	malloc, 
	(
	param0
	);
	ld.param.b64 	%rd325, [retval0];
	} // callseq 3
	@%p70 bra 	$L__BB0_108;
	mov.b64 	%rd376, 0;
$L__BB0_107:
	add.s64 	%rd327, %rd146, %rd376;
	ld.u8 	%rs44, [%rd327];
	add.s64 	%rd328, %rd325, %rd376;
	st.u8 	[%rd328], %rs44;
	add.s64 	%rd376, %rd376, 1;
	setp.lt.u64 	%p71, %rd376, %rd13;
	@%p71 bra 	$L__BB0_107;
$L__BB0_108:
	add.s64 	%rd119, %rd325, %rd13;
	mov.b16 	%rs45, 128;
	st.u8 	[%rd119], %rs45;
	setp.ge.u64 	%p72, %rd35, %rd375;
	@%p72 bra 	$L__BB0_122;
	add.s64 	%rd329, %rd112, -1;
	setp.lt.u64 	%p73, %rd329, 15;
	mov.u64 	%rd379, %rd35;
	@%p73 bra 	$L__BB0_112;
	and.b64  	%rd120, %rd112, -16;
	mov.b64 	%rd378, 0;
	mov.u64 	%rd379, %rd35;
$L__BB0_111:
	.pragma "nounroll";
	add.s64 	%rd331, %rd325, %rd379;
	mov.b16 	%rs46, 0;
	st.u8 	[%rd331], %rs46;
	st.u8 	[%rd331+1], %rs46;
	st.u8 	[%rd331+2], %rs46;
	st.u8 	[%rd331+3], %rs46;
	st.u8 	[%rd331+4], %rs46;
	st.u8 	[%rd331+5], %rs46;
	st.u8 	[%rd331+6], %rs46;
	st.u8 	[%rd331+7], %rs46;
	st.u8 	[%rd331+8], %rs46;
	st.u8 	[%rd331+9], %rs46;
	st.u8 	[%rd331+10], %rs46;
	st.u8 	[%rd331+11], %rs46;
	st.u8 	[%rd331+12], %rs46;
	st.u8 	[%rd331+13], %rs46;
	st.u8 	[%rd331+14], %rs46;
	st.u8 	[%rd331+15], %rs46;
	add.s64 	%rd379, %rd379, 16;
	add.s64 	%rd378, %rd378, 16;
	setp.ne.s64 	%p74, %rd378, %rd120;
	@%p74 bra 	$L__BB0_111;
$L__BB0_112:
	and.b64  	%rd332, %rd112, 15;
	setp.eq.s64 	%p75, %rd332, 0;
	@%p75 bra 	$L__BB0_122;
	and.b64  	%rd333, %rd112, 15;
	setp.lt.u64 	%p76, %rd333, 8;
	@%p76 bra 	$L__BB0_115;
	add.s64 	%rd334, %rd325, %rd379;
	mov.b16 	%rs47, 0;
	st.u8 	[%rd334], %rs47;
	st.u8 	[%rd334+1], %rs47;
	st.u8 	[%rd334+2], %rs47;
	st.u8 	[%rd334+3], %rs47;
	st.u8 	[%rd334+4], %rs47;
	st.u8 	[%rd334+5], %rs47;
	st.u8 	[%rd334+6], %rs47;
	st.u8 	[%rd334+7], %rs47;
	add.s64 	%rd379, %rd379, 8;
$L__BB0_115:
	and.b64  	%rd335, %rd112, 7;
	setp.eq.s64 	%p77, %rd335, 0;
	@%p77 bra 	$L__BB0_122;
	and.b64  	%rd128, %rd112, 3;
	and.b64  	%rd336, %rd112, 7;
	setp.lt.u64 	%p78, %rd336, 4;
	@%p78 bra 	$L__BB0_118;
	add.s64 	%rd337, %rd325, %rd379;
	mov.b16 	%rs48, 0;
	st.u8 	[%rd337], %rs48;
	st.u8 	[%rd337+1], %rs48;
	st.u8 	[%rd337+2], %rs48;
	st.u8 	[%rd337+3], %rs48;
	add.s64 	%rd379, %rd379, 4;
$L__BB0_118:
	setp.eq.s64 	%p79, %rd128, 0;
	@%p79 bra 	$L__BB0_122;
	add.s64 	%rd131, %rd325, %rd379;
	mov.b16 	%rs49, 0;
	st.u8 	[%rd131], %rs49;
	setp.eq.s64 	%p80, %rd128, 1;
	@%p80 bra 	$L__BB0_122;
	mov.b16 	%rs50, 0;
	st.u8 	[%rd131+1], %rs50;
	setp.eq.s64 	%p81, %rd128, 2;
	@%p81 bra 	$L__BB0_122;
	mov.b16 	%rs51, 0;
	st.u8 	[%rd131+2], %rs51;
$L__BB0_122:
	add.s64 	%rd339, %rd119, %rd112;
	st.u8 	[%rd339+1], %rs1;
	st.u8 	[%rd339+2], %rs2;
	st.u8 	[%rd339+3], %rs3;
	st.u8 	[%rd339+4], %rs4;
	st.u8 	[%rd339+5], %rs5;
	st.u8 	[%rd339+6], %rs6;
	st.u8 	[%rd339+7], %rs7;
	st.u8 	[%rd339+8], %rs8;
	mov.b64 	%rd382, 0;
$L__BB0_123:
	mov.b32 	%r183, 0;
$L__BB0_124:
	add.s32 	%r183, %r183, 4;
	setp.ne.s32 	%p82, %r183, 64;
	@%p82 bra 	$L__BB0_124;
	add.s64 	%rd382, %rd382, 64;
	setp.lt.u64 	%p83, %rd382, %rd375;
	@%p83 bra 	$L__BB0_123;
	{ // callseq 4, 0
	.param .b64 param0;
	st.param.b64 	[param0], %rd325;
	call.uni 
	free, 
	(
	param0
	);
	} // callseq 4
	add.s32 	%r182, %r182, 1;
	setp.ne.s32 	%p84, %r182, 500;
	@%p84 bra 	$L__BB0_103;
	mul.wide.s32 	%rd340, %r19, 8;
	add.s64 	%rd341, %rd148, %rd340;
	ld.u64 	%rd342, [%rd341];
	add.s64 	%rd343, %rd342, 1;
	st.u64 	[%rd341], %rd343;
	add.s64 	%rd362, %rd362, 1;
	setp.lt.u64 	%p85, %rd362, %rd12;
	@%p85 bra 	$L__BB0_37;
$L__BB0_128:
	{ // callseq 5, 0
	.param .b64 param0;
	st.param.b64 	[param0], %rd146;
	call.uni 
	free, 
	(
	param0
	);
	} // callseq 5
	{ // callseq 6, 0
	.param .b64 param0;
	st.param.b64 	[param0], %rd148;
	call.uni 
	free, 
	(
	param0
	);
	} // callseq 6
	ret;

}
.func  (.param .b64 func_retval0) __internal_accurate_pow(
	.param .b64 __internal_accurate_pow_param_0,
	.param .b64 __internal_accurate_pow_param_1
)
{
	.reg .pred 	%p<8>;
	.reg .b32 	%r<49>;
	.reg .b32 	%f<3>;
	.reg .b64 	%fd<109>;

	ld.param.f64 	%fd10, [__internal_accurate_pow_param_0];
	ld.param.f64 	%fd11, [__internal_accurate_pow_param_1];
	{
	.reg .b32 %temp; 
	mov.b64 	{%temp, %r46}, %fd10;
	}
	{
	.reg .b32 %temp; 
	mov.b64 	{%r45, %temp}, %fd10;
	}
	shr.u32 	%r47, %r46, 20;
	setp.gt.u32 	%p1, %r46, 1048575;
	@%p1 bra 	$L__BB1_2;
	mul.f64 	%fd12, %fd10, 0d4350000000000000;
	{
	.reg .b32 %temp; 
	mov.b64 	{%temp, %r46}, %fd12;
	}
	{
	.reg .b32 %temp; 
	mov.b64 	{%r45, %temp}, %fd12;
	}
	shr.u32 	%r16, %r46, 20;
	add.s32 	%r47, %r16, -54;
$L__BB1_2:
	add.s32 	%r48, %r47, -1023;
	and.b32  	%r17, %r46, -2146435073;
	or.b32  	%r18, %r17, 1072693248;
	mov.b64 	%fd107, {%r45, %r18};
	setp.lt.u32 	%p2, %r18, 1073127583;
	@%p2 bra 	$L__BB1_4;
	{
	.reg .b32 %temp; 
	mov.b64 	{%r19, %temp}, %fd107;
	}
	{
	.reg .b32 %temp; 
	mov.b64 	{%temp, %r20}, %fd107;
	}
	add.s32 	%r21, %r20, -1048576;
	mov.b64 	%fd107, {%r19, %r21};
	add.s32 	%r48, %r47, -1022;
$L__BB1_4:
	add.f64 	%fd13, %fd107, 0dBFF0000000000000;
	add.f64 	%fd14, %fd107, 0d3FF0000000000000;
	rcp.approx.ftz.f64 	%fd15, %fd14;
	neg.f64 	%fd16, %fd14;
	fma.rn.f64 	%fd17, %fd16, %fd15, 0d3FF0000000000000;
	fma.rn.f64 	%fd18, %fd17, %fd17, %fd17;
	fma.rn.f64 	%fd19, %fd18, %fd15, %fd15;
	mul.f64 	%fd20, %fd13, %fd19;
	fma.rn.f64 	%fd21, %fd13, %fd19, %fd20;
	mul.f64 	%fd22, %fd21, %fd21;
	fma.rn.f64 	%fd23, %fd22, 0d3EB0F5FF7D2CAFE2, 0d3ED0F5D241AD3B5A;
	fma.rn.f64 	%fd24, %fd23, %fd22, 0d3EF3B20A75488A3F;
	fma.rn.f64 	%fd25, %fd24, %fd22, 0d3F1745CDE4FAECD5;
	fma.rn.f64 	%fd26, %fd25, %fd22, 0d3F3C71C7258A578B;
	fma.rn.f64 	%fd27, %fd26, %fd22, 0d3F6249249242B910;
	fma.rn.f64 	%fd28, %fd27, %fd22, 0d3F89999999999DFB;
	sub.f64 	%fd29, %fd13, %fd21;
	add.f64 	%fd30, %fd29, %fd29;
	neg.f64 	%fd31, %fd21;
	fma.rn.f64 	%fd32, %fd31, %fd13, %fd30;
	mul.f64 	%fd33, %fd19, %fd32;
	fma.rn.f64 	%fd34, %fd22, %fd28, 0d3FB5555555555555;
	mov.f64 	%fd35, 0d3FB5555555555555;
	sub.f64 	%fd36, %fd35, %fd34;
	fma.rn.f64 	%fd37, %fd22, %fd28, %fd36;
	add.f64 	%fd38, %fd37, 0dBC46A4CB00B9E7B0;
	add.f64 	%fd39, %fd34, %fd38;
	sub.f64 	%fd40, %fd34, %fd39;
	add.f64 	%fd41, %fd38, %fd40;
	mul.rn.f64 	%fd42, %fd21, %fd21;
	neg.f64 	%fd43, %fd42;
	fma.rn.f64 	%fd44, %fd21, %fd21, %fd43;
	{
	.reg .b32 %temp; 
	mov.b64 	{%r22, %temp}, %fd33;
	}
	{
	.reg .b32 %temp; 
	mov.b64 	{%temp, %r23}, %fd33;
	}
	add.s32 	%r24, %r23, 1048576;
	mov.b64 	%fd45, {%r22, %r24};
	fma.rn.f64 	%fd46, %fd21, %fd45, %fd44;
	mul.rn.f64 	%fd47, %fd42, %fd21;
	neg.f64 	%fd48, %fd47;
	fma.rn.f64 	%fd49, %fd42, %fd21, %fd48;
	fma.rn.f64 	%fd50, %fd42, %fd33, %fd49;
	fma.rn.f64 	%fd51, %fd46, %fd21, %fd50;
	mul.rn.f64 	%fd52, %fd39, %fd47;
	neg.f64 	%fd53, %fd52;
	fma.rn.f64 	%fd54, %fd39, %fd47, %fd53;
	fma.rn.f64 	%fd55, %fd39, %fd51, %fd54;
	fma.rn.f64 	%fd56, %fd41, %fd47, %fd55;
	add.f64 	%fd57, %fd52, %fd56;
	sub.f64 	%fd58, %fd52, %fd57;
	add.f64 	%fd59, %fd56, %fd58;
	add.f64 	%fd60, %fd21, %fd57;
	sub.f64 	%fd61, %fd21, %fd60;
	add.f64 	%fd62, %fd57, %fd61;
	add.f64 	%fd63, %fd59, %fd62;
	add.f64 	%fd64, %fd33, %fd63;
	add.f64 	%fd65, %fd60, %fd64;
	sub.f64 	%fd66, %fd60, %fd65;
	add.f64 	%fd67, %fd64, %fd66;
	xor.b32  	%r25, %r48, -2147483648;
	mov.b32 	%r26, 1127219200;
	mov.b64 	%fd68, {%r25, %r26};
	mov.b32 	%r27, -2147483648;
	mov.b64 	%fd69, {%r27, %r26};
	sub.f64 	%fd70, %fd68, %fd69;
	fma.rn.f64 	%fd71, %fd70, 0d3FE62E42FEFA39EF, %fd65;
	fma.rn.f64 	%fd72, %fd70, 0dBFE62E42FEFA39EF, %fd71;
	sub.f64 	%fd73, %fd72, %fd65;
	sub.f64 	%fd74, %fd67, %fd73;
	fma.rn.f64 	%fd75, %fd70, 0d3C7ABC9E3B39803F, %fd74;
	add.f64 	%fd76, %fd71, %fd75;
	sub.f64 	%fd77, %fd71, %fd76;
	add.f64 	%fd78, %fd75, %fd77;
	{
	.reg .b32 %temp; 
	mov.b64 	{%temp, %r28}, %fd11;
	}
	{
	.reg .b32 %temp; 
	mov.b64 	{%r29, %temp}, %fd11;
	}
	shl.b32 	%r30, %r28, 1;
	setp.gt.u32 	%p3, %r30, -33554433;
	and.b32  	%r31, %r28, -15728641;
	selp.b32 	%r32, %r31, %r28, %p3;
	mov.b64 	%fd79, {%r29, %r32};
	mul.rn.f64 	%fd80, %fd76, %fd79;
	neg.f64 	%fd81, %fd80;
	fma.rn.f64 	%fd82, %fd76, %fd79, %fd81;
	fma.rn.f64 	%fd83, %fd78, %fd79, %fd82;
	add.f64 	%fd4, %fd80, %fd83;
	sub.f64 	%fd84, %fd80, %fd4;
	add.f64 	%fd5, %fd83, %fd84;
	fma.rn.f64 	%fd85, %fd4, 0d3FF71547652B82FE, 0d4338000000000000;
	{
	.reg .b32 %temp; 
	mov.b64 	{%r13, %temp}, %fd85;
	}
	mov.f64 	%fd86, 0dC338000000000000;
	add.rn.f64 	%fd87, %fd85, %fd86;
	fma.rn.f64 	%fd88, %fd87, 0dBFE62E42FEFA39EF, %fd4;
	fma.rn.f64 	%fd89, %fd87, 0dBC7ABC9E3B39803F, %fd88;
	fma.rn.f64 	%fd90, %fd89, 0d3E5ADE1569CE2BDF, 0d3E928AF3FCA213EA;
	fma.rn.f64 	%fd91, %fd90, %fd89, 0d3EC71DEE62401315;
	fma.rn.f64 	%fd92, %fd91, %fd89, 0d3EFA01997C89EB71;
	fma.rn.f64 	%fd93, %fd92, %fd89, 0d3F2A01A014761F65;
	fma.rn.f64 	%fd94, %fd93, %fd89, 0d3F56C16C1852B7AF;
	fma.rn.f64 	%fd95, %fd94, %fd89, 0d3F81111111122322;
	fma.rn.f64 	%fd96, %fd95, %fd89, 0d3FA55555555502A1;
	fma.rn.f64 	%fd97, %fd96, %fd89, 0d3FC5555555555511;
	fma.rn.f64 	%fd98, %fd97, %fd89, 0d3FE000000000000B;
	fma.rn.f64 	%fd99, %fd98, %fd89, 0d3FF0000000000000;
	fma.rn.f64 	%fd100, %fd99, %fd89, 0d3FF0000000000000;
	{
	.reg .b32 %temp; 
	mov.b64 	{%r14, %temp}, %fd100;
	}
	{
	.reg .b32 %temp; 
	mov.b64 	{%temp, %r15}, %fd100;
	}
	shl.b32 	%r33, %r13, 20;
	add.s32 	%r34, %r33, %r15;
	mov.b64 	%fd108, {%r14, %r34};
	{
	.reg .b32 %temp; 
	mov.b64 	{%temp, %r35}, %fd4;
	}
	mov.b32 	%f2, %r35;
	abs.f32 	%f1, %f2;
	setp.lt.f32 	%p4, %f1, 0f4086232B;
	@%p4 bra 	$L__BB1_7;
	setp.lt.f64 	%p5, %fd4, 0d0000000000000000;
	add.f64 	%fd101, %fd4, 0d7FF0000000000000;
	selp.f64 	%fd108, 0d0000000000000000, %fd101, %p5;
	setp.geu.f32 	%p6, %f1, 0f40874800;
	@%p6 bra 	$L__BB1_7;
	shr.u32 	%r36, %r13, 31;
	add.s32 	%r37, %r13, %r36;
	shr.s32 	%r38, %r37, 1;
	shl.b32 	%r39, %r38, 20;
	add.s32 	%r40, %r15, %r39;
	mov.b64 	%fd102, {%r14, %r40};
	sub.s32 	%r41, %r13, %r38;
	shl.b32 	%r42, %r41, 20;
	add.s32 	%r43, %r42, 1072693248;
	mov.b32 	%r44, 0;
	mov.b64 	%fd103, {%r44, %r43};
	mul.f64 	%fd108, %fd103, %fd102;
$L__BB1_7:
	abs.f64 	%fd104, %fd108;
	setp.eq.f64 	%p7, %fd104, 0d7FF0000000000000;
	fma.rn.f64 	%fd105, %fd108, %fd5, %fd108;
	selp.f64 	%fd106, %fd108, %fd105, %p7;
	st.param.f64 	[func_retval0], %fd106;
	ret;

}


// ===== COMPILED SASS (sm_100) =====

	.target	sm_100

	.elftype	@"ET_EXEC"


//--------------------- .note.nv.tkinfo           --------------------------
	.section	.note.nv.tkinfo,"",@"SHT_NOTE"
	.sectionflags	@"SHF_NOTE_NV_TKINFO"
	.tkinfo
        /*0018*/ 	.word	0x00000002
        /*0030*/ 	.string	""
        /*0030*/ 	.string	"ptxas"
        /*0030*/ 	.string	"Cuda compilation tools, release 13.0, V13.0.88"
        /*0030*/ 	.string	"Build cuda_13.0.r13.0/compiler.36424714_0"
        /*0030*/ 	.string	"-arch sm_100 -m 64 "



//--------------------- .note.nv.cuinfo           --------------------------
	.section	.note.nv.cuinfo,"",@"SHT_NOTE"
	.sectionflags	@"SHF_NOTE_NV_CUINFO"
        /*0018*/ 	.short	0x0002
        /*001a*/ 	.short	0x0064
        /*001c*/ 	.short	0x0082
	.zero		2


//--------------------- .nv.info                  --------------------------
	.section	.nv.info,"",@"SHT_CUDA_INFO"
	.align	4


	//----- nvinfo : EIATTR_REGCOUNT
	.align		4
        /*0000*/ 	.byte	0x04, 0x2f
        /*0002*/ 	.short	(.L_1 - .L_0)
	.align		4
.L_0:
        /*0004*/ 	.word	index@(_Z13GenerateSeriePcji)
        /*0008*/ 	.word	0x0000002a


	//----- nvinfo : EIATTR_FRAME_SIZE
	.align		4
.L_1:
        /*000c*/ 	.byte	0x04, 0x11
        /*000e*/ 	.short	(.L_3 - .L_2)
	.align		4
.L_2:
        /*0010*/ 	.word	index@($_Z13GenerateSeriePcji$__internal_accurate_pow)
        /*0014*/ 	.word	0x00000000


	//----- nvinfo : EIATTR_FRAME_SIZE
	.align		4
.L_3:
        /*0018*/ 	.byte	0x04, 0x11
        /*001a*/ 	.short	(.L_5 - .L_4)
	.align		4
.L_4:
        /*001c*/ 	.word	index@($__internal_1_$__cuda_sm20_rem_u64)
        /*0020*/ 	.word	0x00000000


	//----- nvinfo : EIATTR_FRAME_SIZE
	.align		4
.L_5:
        /*0024*/ 	.byte	0x04, 0x11
        /*0026*/ 	.short	(.L_7 - .L_6)
	.align		4
.L_6:
        /*0028*/ 	.word	index@($__internal_0_$__cuda_sm20_div_u64)
        /*002c*/ 	.word	0x00000000


	//----- nvinfo : EIATTR_FRAME_SIZE
	.align		4
.L_7:
        /*0030*/ 	.byte	0x04, 0x11
        /*0032*/ 	.short	(.L_9 - .L_8)
	.align		4
.L_8:
        /*0034*/ 	.word	index@(_Z13GenerateSeriePcji)
        /*0038*/ 	.word	0x00000000


	//----- nvinfo : EIATTR_MIN_STACK_SIZE
	.align		4
.L_9:
        /*003c*/ 	.byte	0x04, 0x12
        /*003e*/ 	.short	(.L_11 - .L_10)
	.align		4
.L_10:
        /*0040*/ 	.word	index@(_Z13GenerateSeriePcji)
        /*0044*/ 	.word	0x00000000
.L_11:


//--------------------- .nv.compat                --------------------------
	.section	.nv.compat,"",@"SHT_CUDA_COMPAT_INFO"
	.align	4
        /*0000*/ 	.byte	0x02, 0x09, 0x00, 0x00, 0x02, 0x02, 0x01, 0x00, 0x02, 0x05, 0x05, 0x00, 0x03, 0x07, 0x01, 0x01
        /*0010*/ 	.byte	0x02, 0x03, 0x00, 0x00, 0x02, 0x06, 0x01, 0x00, 0x04, 0x0b, 0x08, 0x00, 0x01, 0x00, 0x00, 0x00
        /*0020*/ 	.byte	0x00, 0x00, 0x00, 0x00


//--------------------- .nv.info._Z13GenerateSeriePcji --------------------------
	.section	.nv.info._Z13GenerateSeriePcji,"",@"SHT_CUDA_INFO"
	.sectionflags	@""
	.align	4


	//----- nvinfo : EIATTR_CUDA_API_VERSION
	.align		4
        /*0000*/ 	.byte	0x04, 0x37
        /*0002*/ 	.short	(.L_13 - .L_12)
.L_12:
        /*0004*/ 	.word	0x00000082


	//----- nvinfo : EIATTR_KPARAM_INFO
	.align		4
.L_13:
        /*0008*/ 	.byte	0x04, 0x17
        /*000a*/ 	.short	(.L_15 - .L_14)
.L_14:
        /*000c*/ 	.word	0x00000000
        /*0010*/ 	.short	0x0002
        /*0012*/ 	.short	0x000c
        /*0014*/ 	.byte	0x00, 0xf0, 0x11, 0x00


	//----- nvinfo : EIATTR_KPARAM_INFO
	.align		4
.L_15:
        /*0018*/ 	.byte	0x04, 0x17
        /*001a*/ 	.short	(.L_17 - .L_16)
.L_16:
        /*001c*/ 	.word	0x00000000
        /*0020*/ 	.short	0x0001
        /*0022*/ 	.short	0x0008
        /*0024*/ 	.byte	0x00, 0xf0, 0x11, 0x00


	//----- nvinfo : EIATTR_KPARAM_INFO
	.align		4
.L_17:
        /*0028*/ 	.byte	0x04, 0x17
        /*002a*/ 	.short	(.L_19 - .L_18)
.L_18:
        /*002c*/ 	.word	0x00000000
        /*0030*/ 	.short	0x0000
        /*0032*/ 	.short	0x0000
        /*0034*/ 	.byte	0x00, 0xf5, 0x21, 0x00


	//----- nvinfo : EIATTR_SPARSE_MMA_MASK
	.align		4
.L_19:
        /*0038*/ 	.byte	0x03, 0x50
        /*003a*/ 	.short	0x0000


	//----- nvinfo : EIATTR_MAXREG_COUNT
	.align		4
        /*003c*/ 	.byte	0x03, 0x1b
        /*003e*/ 	.short	0x00ff


	//----- nvinfo : EIATTR_EXTERNS
	.align		4
        /*0040*/ 	.byte	0x04, 0x0f
        /*0042*/ 	.short	(.L_21 - .L_20)


	//   ....[0]....
	.align		4
.L_20:
        /*0044*/ 	.word	index@(malloc)


	//   ....[1]....
	.align		4
        /*0048*/ 	.word	index@(free)


	//----- nvinfo : EIATTR_MERCURY_ISA_VERSION
	.align		4
.L_21:
        /*004c*/ 	.byte	0x03, 0x5f
        /*004e*/ 	.short	0x0101


	//----- nvinfo : EIATTR_VRC_CTA_INIT_COUNT
	.align		4
        /*0050*/ 	.byte	0x02, 0x4a
	.zero		1
	.zero		1


	//----- nvinfo : EIATTR_SYSCALL_OFFSETS
	.align		4
        /*0054*/ 	.byte	0x04, 0x46
        /*0056*/ 	.short	(.L_23 - .L_22)


	//   ....[0]....
.L_22:
        /*0058*/ 	.word	0x00000760


	//   ....[1]....
        /*005c*/ 	.word	0x00000830


	//   ....[2]....
        /*0060*/ 	.word	0x00003ec0


	//   ....[3]....
        /*0064*/ 	.word	0x00004730


	//   ....[4]....
        /*0068*/ 	.word	0x00004870


	//   ....[5]....
        /*006c*/ 	.word	0x000048c0


	//----- nvinfo : EIATTR_EXIT_INSTR_OFFSETS
	.align		4
.L_23:
        /*0070*/ 	.byte	0x04, 0x1c
        /*0072*/ 	.short	(.L_25 - .L_24)


	//   ....[0]....
.L_24:
        /*0074*/ 	.word	0x000048d0


	//----- nvinfo : EIATTR_CRS_STACK_SIZE
	.align		4
.L_25:
        /*0078*/ 	.byte	0x04, 0x1e
        /*007a*/ 	.short	(.L_27 - .L_26)
.L_26:
        /*007c*/ 	.word	0x00000000


	//----- nvinfo : EIATTR_CBANK_PARAM_SIZE
	.align		4
.L_27:
        /*0080*/ 	.byte	0x03, 0x19
        /*0082*/ 	.short	0x0010


	//----- nvinfo : EIATTR_PARAM_CBANK
	.align		4
        /*0084*/ 	.byte	0x04, 0x0a
        /*0086*/ 	.short	(.L_29 - .L_28)
	.align		4
.L_28:
        /*0088*/ 	.word	index@(.nv.constant0._Z13GenerateSeriePcji)
        /*008c*/ 	.short	0x0380
        /*008e*/ 	.short	0x0010


	//----- nvinfo : EIATTR_SW_WAR
	.align		4
.L_29:
        /*0090*/ 	.byte	0x04, 0x36
        /*0092*/ 	.short	(.L_31 - .L_30)
.L_30:
        /*0094*/ 	.word	0x00000008
.L_31:


//--------------------- .nv.callgraph             --------------------------
	.section	.nv.callgraph,"",@"SHT_CUDA_CALLGRAPH"
	.align	4
	.sectionentsize	8
	.align		4
        /*0000*/ 	.word	0x00000000
	.align		4
        /*0004*/ 	.word	0xffffffff
	.align		4
        /*0008*/ 	.word	index@(_Z13GenerateSeriePcji)
	.align		4
        /*000c*/ 	.word	index@(free)
	.align		4
        /*0010*/ 	.word	index@(_Z13GenerateSeriePcji)
	.align		4
        /*0014*/ 	.word	index@(malloc)
	.align		4
        /*0018*/ 	.word	0x00000000
	.align		4
        /*001c*/ 	.word	0xfffffffe
	.align		4
        /*0020*/ 	.word	0x00000000
	.align		4
        /*0024*/ 	.word	0xfffffffd
	.align		4
        /*0028*/ 	.word	0x00000000
	.align		4
        /*002c*/ 	.word	0xfffffffc


//--------------------- .nv.constant4             --------------------------
	.section	.nv.constant4,"a",@progbits
	.align	8
	.align		8
.nv.constant4:
        /*0000*/ 	.dword	malloc
	.align		8
        /*0008*/ 	.dword	free


//--------------------- .text._Z13GenerateSeriePcji --------------------------
	.section	.text._Z13GenerateSeriePcji,"ax",@progbits
	.align	128
        .global         _Z13GenerateSeriePcji
        .type           _Z13GenerateSeriePcji,@function
        .size           _Z13GenerateSeriePcji,(.L_x_77 - _Z13GenerateSeriePcji)
        .other          _Z13GenerateSeriePcji,@"STO_CUDA_ENTRY STV_DEFAULT"
_Z13GenerateSeriePcji:
.text._Z13GenerateSeriePcji:
[----:B------:R-:W0:Y:S01]  /*0000*/  LDC R1, c[0x0][0x37c] ;  /* 0x0000df00ff017b82 */ /* 0x000e220000000800 */
[----:B------:R-:W1:Y:S01]  /*0010*/  LDCU.64 UR4, c[0x0][0x388] ;  /* 0x00007100ff0477ac */ /* 0x000e620008000a00 */
[----:B------:R-:W2:Y:S01]  /*0020*/  LDCU.64 UR36, c[0x0][0x358] ;  /* 0x00006b00ff2477ac */ /* 0x000ea20008000a00 */
[----:B-1----:R-:W1:Y:S02]  /*0030*/  I2F.F64 R4, UR5 ;  /* 0x0000000500047d12 */ /* 0x002e640008201c00 */
[----:B-1----:R-:W-:-:S04]  /*0040*/  SHF.R.U32.HI R0, RZ, 0x14, R5 ;  /* 0x00000014ff007819 */ /* 0x002fc80000011605 */
[----:B------:R-:W-:-:S05]  /*0050*/  LOP3.LUT R0, R0, 0x7ff, RZ, 0xc0, !PT ;  /* 0x000007ff00007812 */ /* 0x000fca00078ec0ff */
[----:B------:R-:W-:Y:S01]  /*0060*/  VIADD R3, R0, 0xfffffc0c ;  /* 0xfffffc0c00037836 */ /* 0x000fe20000000000 */
[----:B------:R-:W-:-:S04]  /*0070*/  MOV R0, 0xe0 ;  /* 0x000000e000007802 */ /* 0x000fc80000000f00 */
[CC--:B------:R-:W-:Y:S02]  /*0080*/  SHF.L.U32 R7, R4.reuse, R3.reuse, RZ ;  /* 0x0000000304077219 */ /* 0x0c0fe400000006ff */
[----:B------:R-:W-:Y:S02]  /*0090*/  SHF.L.U64.HI R6, R4, R3, R5 ;  /* 0x0000000304067219 */ /* 0x000fe40000010205 */
[----:B------:R-:W1:Y:S01]  /*00a0*/  I2F.F64.U32 R2, UR4 ;  /* 0x0000000400027d12 */ /* 0x000e620008201800 */
[----:B------:R-:W-:-:S04]  /*00b0*/  ISETP.NE.U32.AND P0, PT, R7, RZ, PT ;  /* 0x000000ff0700720c */ /* 0x000fc80003f05070 */
[----:B0-2---:R-:W-:-:S13]  /*00c0*/  ISETP.NE.AND.EX P0, PT, R6, -0x80000000, PT, P0 ;  /* 0x800000000600780c */ /* 0x005fda0003f05300 */
[----:B-1----:R-:W-:Y:S05]  /*00d0*/  CALL.REL.NOINC `($_Z13GenerateSeriePcji$__internal_accurate_pow) ;  /* 0x0000005000147944 */ /* 0x002fea0003c00000 */
[----:B------:R-:W0:Y:S01]  /*00e0*/  LDC R14, c[0x0][0x388] ;  /* 0x0000e200ff0e7b82 */ /* 0x000e220000000800 */
[----:B------:R-:W1:Y:S01]  /*00f0*/  LDCU UR4, c[0x0][0x38c] ;  /* 0x00007180ff0477ac */ /* 0x000e620008000800 */
[----:B------:R-:W-:Y:S01]  /*0100*/  IMAD.MOV.U32 R8, RZ, RZ, R13 ;  /* 0x000000ffff087224 */ /* 0x000fe200078e000d */
[----:B------:R-:W2:Y:S01]  /*0110*/  S2R R0, SR_TID.X ;  /* 0x0000000000007919 */ /* 0x000ea20000002100 */
[----:B------:R-:W-:Y:S01]  /*0120*/  IMAD.MOV.U32 R9, RZ, RZ, R11 ;  /* 0x000000ffff097224 */ /* 0x000fe200078e000b */
[----:B------:R-:W3:Y:S05]  /*0130*/  S2R R10, SR_TID.Y ;  /* 0x00000000000a7919 */ /* 0x000eea0000002200 */
[----:B------:R-:W-:Y:S01]  /*0140*/  DADD R8, -RZ, -R8 ;  /* 0x00000000ff087229 */ /* 0x000fe20000000908 */
[----:B-1----:R-:W-:-:S09]  /*0150*/  ISETP.NE.AND P2, PT, RZ, UR4, PT ;  /* 0x00000004ff007c0c */ /* 0x002fd2000bf45270 */
[----:B------:R-:W-:Y:S02]  /*0160*/  FSEL R8, R8, R13, !P0 ;  /* 0x0000000d08087208 */ /* 0x000fe40004000000 */
[----:B------:R-:W-:Y:S02]  /*0170*/  FSEL R12, R9, R11, !P0 ;  /* 0x0000000b090c7208 */ /* 0x000fe40004000000 */
[C---:B0-----:R-:W-:Y:S02]  /*0180*/  ISETP.NE.AND P3, PT, R14.reuse, RZ, PT ;  /* 0x000000ff0e00720c */ /* 0x041fe40003f65270 */
[----:B------:R-:W-:Y:S02]  /*0190*/  ISETP.GE.AND P0, PT, R3, RZ, PT ;  /* 0x000000ff0300720c */ /* 0x000fe40003f06270 */
[----:B------:R-:W-:Y:S02]  /*01a0*/  ISETP.NE.AND P1, PT, R14, 0x1, PT ;  /* 0x000000010e00780c */ /* 0x000fe40003f25270 */
[----:B------:R-:W-:-:S02]  /*01b0*/  FSEL R8, R8, R13, !P0 ;  /* 0x0000000d08087208 */ /* 0x000fc40004000000 */
[----:B------:R-:W-:-:S05]  /*01c0*/  FSEL R9, R12, R11, !P0 ;  /* 0x0000000b0c097208 */ /* 0x000fca0004000000 */
[----:B--23--:R-:W-:Y:S05]  /*01d0*/  @P3 BRA `(.L_x_0) ;  /* 0x0000000000203947 */ /* 0x00cfea0003800000 */
[----:B------:R-:W-:Y:S01]  /*01e0*/  ISETP.NE.U32.AND P0, PT, R7, RZ, PT ;  /* 0x000000ff0700720c */ /* 0x000fe20003f05070 */
[----:B------:R-:W-:Y:S01]  /*01f0*/  DSETP.NEU.AND P4, PT, |R4|, 0.5, PT ;  /* 0x3fe000000400742a */ /* 0x000fe20003f8d200 */
[----:B------:R-:W-:Y:S01]  /*0200*/  ISETP.GE.AND P3, PT, R5, RZ, PT ;  /* 0x000000ff0500720c */ /* 0x000fe20003f66270 */
[----:B------:R-:W-:Y:S01]  /*0210*/  IMAD.MOV.U32 R8, RZ, RZ, RZ ;  /* 0x000000ffff087224 */ /* 0x000fe200078e00ff */
[----:B------:R-:W-:-:S04]  /*0220*/  ISETP.NE.AND.EX P0, PT, R6, -0x80000000, PT, P0 ;  /* 0x800000000600780c */ /* 0x000fc80003f05300 */
[----:B------:R-:W-:-:S04]  /*0230*/  SEL R2, R3, RZ, !P0 ;  /* 0x000000ff03027207 */ /* 0x000fc80004000000 */
[----:B------:R-:W-:-:S04]  /*0240*/  SEL R9, R2, RZ, P4 ;  /* 0x000000ff02097207 */ /* 0x000fc80002000000 */
[----:B------:R-:W-:-:S07]  /*0250*/  @!P3 LOP3.LUT R9, R9, 0x7ff00000, RZ, 0xfc, !PT ;  /* 0x7ff000000909b812 */ /* 0x000fce00078efcff */
.L_x_0:
[----:B------:R-:W-:Y:S01]  /*0260*/  FSEL R8, R8, RZ, P2 ;  /* 0x000000ff08087208 */ /* 0x000fe20001000000 */
[----:B------:R-:W0:Y:S01]  /*0270*/  S2UR UR4, SR_CTAID.X ;  /* 0x00000000000479c3 */ /* 0x000e220000002500 */
[----:B------:R-:W-:Y:S01]  /*0280*/  FSEL R9, R9, 1.875, P2 ;  /* 0x3ff0000009097808 */ /* 0x000fe20001000000 */
[----:B------:R-:W-:Y:S01]  /*0290*/  UMOV UR38, URZ ;  /* 0x000000ff00267c82 */ /* 0x000fe20008000000 */
[----:B------:R-:W-:Y:S02]  /*02a0*/  FSEL R8, R8, RZ, P1 ;  /* 0x000000ff08087208 */ /* 0x000fe40000800000 */
[----:B------:R-:W-:-:S03]  /*02b0*/  FSEL R9, R9, 1.875, P1 ;  /* 0x3ff0000009097808 */ /* 0x000fc60000800000 */
[----:B------:R-:W0:Y:S03]  /*02c0*/  LDC R5, c[0x0][0x360] ;  /* 0x0000d800ff057b82 */ /* 0x000e260000000800 */
[----:B------:R-:W1:Y:S05]  /*02d0*/  F2I.U64.F64.TRUNC R8, R8 ;  /* 0x0000000800087311 */ /* 0x000e6a000030d800 */
[----:B------:R-:W2:Y:S08]  /*02e0*/  S2UR UR5, SR_CTAID.Y ;  /* 0x00000000000579c3 */ /* 0x000eb00000002600 */
[----:B------:R-:W2:Y:S01]  /*02f0*/  LDC R7, c[0x0][0x364] ;  /* 0x0000d900ff077b82 */ /* 0x000ea20000000800 */
[----:B------:R-:W3:Y:S01]  /*0300*/  LDCU UR6, c[0x0][0x370] ;  /* 0x00006e00ff0677ac */ /* 0x000ee20008000800 */
[----:B-1----:R-:W-:Y:S01]  /*0310*/  ISETP.NE.U32.AND P0, PT, R9, RZ, PT ;  /* 0x000000ff0900720c */ /* 0x002fe20003f05070 */
[----:B------:R-:W1:Y:S01]  /*0320*/  LDCU UR7, c[0x0][0x374] ;  /* 0x00006e80ff0777ac */ /* 0x000e620008000800 */
[----:B0-----:R-:W-:-:S02]  /*0330*/  IMAD R3, R5, UR4, R0 ;  /* 0x0000000405037c24 */ /* 0x001fc4000f8e0200 */
[----:B---3--:R-:W-:Y:S02]  /*0340*/  IMAD R2, R5, UR6, RZ ;  /* 0x0000000605027c24 */ /* 0x008fe4000f8e02ff */
[C---:B--2---:R-:W-:Y:S02]  /*0350*/  IMAD R0, R7.reuse, UR5, R10 ;  /* 0x0000000507007c24 */ /* 0x044fe4000f8e020a */
[----:B-1----:R-:W-:Y:S02]  /*0360*/  IMAD R5, R7, UR7, RZ ;  /* 0x0000000707057c24 */ /* 0x002fe4000f8e02ff */
[----:B------:R-:W-:Y:S02]  /*0370*/  IMAD R3, R0, R2, R3 ;  /* 0x0000000200037224 */ /* 0x000fe400078e0203 */
[----:B------:R-:W-:Y:S01]  /*0380*/  IMAD R0, R2, R5, RZ ;  /* 0x0000000502007224 */ /* 0x000fe200078e02ff */
[----:B------:R-:W-:Y:S06]  /*0390*/  @P0 BRA `(.L_x_1) ;  /* 0x00000000005c0947 */ /* 0x000fec0003800000 */
[----:B------:R-:W0:Y:S01]  /*03a0*/  I2F.U32.RP R2, R0 ;  /* 0x0000000000027306 */ /* 0x000e220000209000 */
[----:B------:R-:W-:Y:S01]  /*03b0*/  IMAD.MOV R7, RZ, RZ, -R0 ;  /* 0x000000ffff077224 */ /* 0x000fe200078e0a00 */
[----:B------:R-:W-:Y:S01]  /*03c0*/  ISETP.NE.U32.AND P2, PT, R0, RZ, PT ;  /* 0x000000ff0000720c */ /* 0x000fe20003f45070 */
[----:B------:R-:W-:-:S05]  /*03d0*/  HFMA2 R11, -RZ, RZ, 0, 0 ;  /* 0x00000000ff0b7431 */ /* 0x000fca00000001ff */
[----:B0-----:R-:W0:Y:S02]  /*03e0*/  MUFU.RCP R2, R2 ;  /* 0x0000000200027308 */ /* 0x001e240000001000 */
[----:B0-----:R-:W-:Y:S02]  /*03f0*/  VIADD R4, R2, 0xffffffe ;  /* 0x0ffffffe02047836 */ /* 0x001fe40000000000 */
[----:B------:R-:W-:-:S04]  /*0400*/  IMAD.MOV.U32 R2, RZ, RZ, RZ ;  /* 0x000000ffff027224 */ /* 0x000fc800078e00ff */
[----:B------:R0:W1:Y:S02]  /*0410*/  F2I.FTZ.U32.TRUNC.NTZ R5, R4 ;  /* 0x0000000400057305 */ /* 0x000064000021f000 */
[----:B0-----:R-:W-:Y:S01]  /*0420*/  MOV R4, RZ ;  /* 0x000000ff00047202 */ /* 0x001fe20000000f00 */
[----:B-1----:R-:W-:-:S04]  /*0430*/  IMAD R7, R7, R5, RZ ;  /* 0x0000000507077224 */ /* 0x002fc800078e02ff */
[----:B------:R-:W-:-:S06]  /*0440*/  IMAD.HI.U32 R5, R5, R7, R4 ;  /* 0x0000000705057227 */ /* 0x000fcc00078e0004 */
[----:B------:R-:W-:-:S04]  /*0450*/  IMAD.HI.U32 R10, R5, R8, RZ ;  /* 0x00000008050a7227 */ /* 0x000fc800078e00ff */
[----:B------:R-:W-:-:S04]  /*0460*/  IMAD.MOV R5, RZ, RZ, -R10 ;  /* 0x000000ffff057224 */ /* 0x000fc800078e0a0a */
[----:B------:R-:W-:-:S05]  /*0470*/  IMAD R5, R0, R5, R8 ;  /* 0x0000000500057224 */ /* 0x000fca00078e0208 */
[----:B------:R-:W-:-:S13]  /*0480*/  ISETP.GE.U32.AND P0, PT, R5, R0, PT ;  /* 0x000000000500720c */ /* 0x000fda0003f06070 */
[----:B------:R-:W-:Y:S02]  /*0490*/  @P0 IMAD.IADD R5, R5, 0x1, -R0 ;  /* 0x0000000105050824 */ /* 0x000fe400078e0a00 */
[----:B------:R-:W-:-:S03]  /*04a0*/  @P0 VIADD R10, R10, 0x1 ;  /* 0x000000010a0a0836 */ /* 0x000fc60000000000 */
[----:B------:R-:W-:-:S13]  /*04b0*/  ISETP.GE.U32.AND P1, PT, R5, R0, PT ;  /* 0x000000000500720c */ /* 0x000fda0003f26070 */
[----:B------:R-:W-:Y:S01]  /*04c0*/  @P1 VIADD R10, R10, 0x1 ;  /* 0x000000010a0a1836 */ /* 0x000fe20000000000 */
[----:B------:R-:W-:-:S05]  /*04d0*/  @!P2 LOP3.LUT R10, RZ, R0, RZ, 0x33, !PT ;  /* 0x00000000ff0aa212 */ /* 0x000fca00078e33ff */
[----:B------:R-:W-:-:S04]  /*04e0*/  IMAD.MOV R5, RZ, RZ, -R10 ;  /* 0x000000ffff057224 */ /* 0x000fc800078e0a0a */
[----:B------:R-:W-:Y:S01]  /*04f0*/  IMAD R4, R0, R5, R8 ;  /* 0x0000000500047224 */ /* 0x000fe200078e0208 */
[----:B------:R-:W-:Y:S06]  /*0500*/  BRA `(.L_x_2) ;  /* 0x0000000000247947 */ /* 0x000fec0003800000 */
.L_x_1:
[----:B------:R-:W-:Y:S01]  /*0510*/  IMAD.MOV.U32 R2, RZ, RZ, R8 ;  /* 0x000000ffff027224 */ /* 0x000fe200078e0008 */
[----:B------:R-:W-:Y:S01]  /*0520*/  MOV R4, 0x550 ;  /* 0x0000055000047802 */ /* 0x000fe20000000f00 */
[----:B------:R-:W-:-:S07]  /*0530*/  IMAD.MOV.U32 R5, RZ, RZ, R9 ;  /* 0x000000ffff057224 */ /* 0x000fce00078e0009 */
[----:B------:R-:W-:Y:S05]  /*0540*/  CALL.REL.NOINC `($__internal_0_$__cuda_sm20_div_u64) ;  /* 0x0000004000e47944 */ /* 0x000fea0003c00000 */
[----:B------:R-:W-:-:S05]  /*0550*/  IADD3 R5, P0, PT, RZ, -R10, RZ ;  /* 0x8000000aff057210 */ /* 0x000fca0007f1e0ff */
[----:B------:R-:W-:Y:S02]  /*0560*/  IMAD.X R7, RZ, RZ, ~R11, P0 ;  /* 0x000000ffff077224 */ /* 0x000fe400000e0e0b */
[----:B------:R-:W-:-:S04]  /*0570*/  IMAD.WIDE.U32 R4, R0, R5, R8 ;  /* 0x0000000500047225 */ /* 0x000fc800078e0008 */
[----:B------:R-:W-:-:S04]  /*0580*/  IMAD R7, R7, R0, RZ ;  /* 0x0000000007077224 */ /* 0x000fc800078e02ff */
[----:B------:R-:W-:-:S07]  /*0590*/  IMAD.IADD R2, R5, 0x1, R7 ;  /* 0x0000000105027824 */ /* 0x000fce00078e0207 */
.L_x_2:
[----:B------:R-:W-:Y:S01]  /*05a0*/  VIADD R0, R0, 0xffffffff ;  /* 0xffffffff00007836 */ /* 0x000fe20000000000 */
[----:B------:R-:W0:Y:S01]  /*05b0*/  LDCU UR39, c[0x0][0x38c] ;  /* 0x00007180ff2777ac */ /* 0x000e220008000800 */
[----:B------:R-:W-:Y:S02]  /*05c0*/  VIADD R7, R3, 0x1 ;  /* 0x0000000103077836 */ /* 0x000fe40000000000 */
[-C--:B------:R-:W-:Y:S01]  /*05d0*/  IMAD R13, R11, R3.reuse, RZ ;  /* 0x000000030b0d7224 */ /* 0x080fe200078e02ff */
[----:B------:R-:W-:Y:S01]  /*05e0*/  ISETP.NE.AND P0, PT, R3, R0, PT ;  /* 0x000000000300720c */ /* 0x000fe20003f05270 */
[----:B------:R-:W-:Y:S01]  /*05f0*/  IMAD.WIDE.U32 R30, R10, R3, RZ ;  /* 0x000000030a1e7225 */ /* 0x000fe200078e00ff */
[----:B------:R-:W1:Y:S02]  /*0600*/  LDCU UR4, c[0x0][0x38c] ;  /* 0x00007180ff0477ac */ /* 0x000e640008000800 */
[----:B------:R-:W-:Y:S01]  /*0610*/  SEL R4, R4, RZ, !P0 ;  /* 0x000000ff04047207 */ /* 0x000fe20004000000 */
[----:B------:R-:W-:Y:S01]  /*0620*/  IMAD R3, R11, R7, RZ ;  /* 0x000000070b037224 */ /* 0x000fe200078e02ff */
[----:B------:R-:W-:-:S02]  /*0630*/  SEL R5, R2, RZ, !P0 ;  /* 0x000000ff02057207 */ /* 0x000fc40004000000 */
[----:B------:R-:W-:Y:S02]  /*0640*/  MOV R2, 0x0 ;  /* 0x0000000000027802 */ /* 0x000fe40000000f00 */
[----:B------:R-:W-:Y:S01]  /*0650*/  IADD3 R31, PT, PT, R31, R13, RZ ;  /* 0x0000000d1f1f7210 */ /* 0x000fe20007ffe0ff */
[----:B------:R-:W-:Y:S02]  /*0660*/  IMAD.WIDE.U32 R4, R7, R10, R4 ;  /* 0x0000000a07047225 */ /* 0x000fe400078e0004 */
[----:B------:R2:W3:Y:S01]  /*0670*/  LDC.64 R6, c[0x4][R2] ;  /* 0x0100000002067b82 */ /* 0x0004e20000000a00 */
[----:B0-----:R-:W-:Y:S01]  /*0680*/  USHF.R.S32.HI UR39, URZ, 0x1f, UR39 ;  /* 0x0000001fff277899 */ /* 0x001fe20008011427 */
[----:B------:R-:W-:-:S04]  /*0690*/  IADD3 R29, P0, PT, R4, -0x1, RZ ;  /* 0xffffffff041d7810 */ /* 0x000fc80007f1e0ff */
[----:B------:R-:W-:Y:S01]  /*06a0*/  IADD3.X R3, PT, PT, R5, -0x1, R3, P0, !PT ;  /* 0xffffffff05037810 */ /* 0x000fe200007fe403 */
[----:B-1----:R-:W-:Y:S01]  /*06b0*/  IMAD.U32 R4, RZ, RZ, UR4 ;  /* 0x00000004ff047e24 */ /* 0x002fe2000f8e00ff */
[C---:B------:R-:W-:Y:S01]  /*06c0*/  ISETP.GE.U32.AND P1, PT, R29.reuse, R30, PT ;  /* 0x0000001e1d00720c */ /* 0x040fe20003f26070 */
[----:B------:R-:W-:Y:S01]  /*06d0*/  IMAD.U32 R5, RZ, RZ, UR39 ;  /* 0x00000027ff057e24 */ /* 0x000fe2000f8e00ff */
[----:B------:R-:W-:Y:S02]  /*06e0*/  ISETP.NE.U32.AND P0, PT, R29, RZ, PT ;  /* 0x000000ff1d00720c */ /* 0x000fe40003f05070 */
[C---:B------:R-:W-:Y:S02]  /*06f0*/  ISETP.GE.U32.AND.EX P1, PT, R3.reuse, R31, PT, P1 ;  /* 0x0000001f0300720c */ /* 0x040fe40003f26110 */
[----:B------:R-:W-:Y:S02]  /*0700*/  ISETP.NE.AND.EX P0, PT, R3, RZ, PT, P0 ;  /* 0x000000ff0300720c */ /* 0x000fe40003f05300 */
[----:B------:R-:W-:-:S02]  /*0710*/  SEL R29, R8, R29, !P1 ;  /* 0x0000001d081d7207 */ /* 0x000fc40004800000 */
[C---:B------:R-:W-:Y:S02]  /*0720*/  SEL R3, R9.reuse, R3, !P1 ;  /* 0x0000000309037207 */ /* 0x040fe40004800000 */
[----:B------:R-:W-:Y:S02]  /*0730*/  SEL R29, R8, R29, !P0 ;  /* 0x0000001d081d7207 */ /* 0x000fe40004000000 */
[----:B--2---:R-:W-:-:S07]  /*0740*/  SEL R28, R9, R3, !P0 ;  /* 0x00000003091c7207 */ /* 0x004fce0004000000 */
[----:B------:R-:W-:-:S07]  /*0750*/  LEPC R20, `(.L_x_3) ;  /* 0x000000001014794e */ /* 0x000fce0000000000 */
[----:B---3--:R-:W-:Y:S05]  /*0760*/  CALL.ABS.NOINC R6 ;  /* 0x0000000006007343 */ /* 0x008fea0003c00000 */
.L_x_3:
[----:B------:R-:W0:Y:S01]  /*0770*/  LDCU UR4, c[0x0][0x38c] ;  /* 0x00007180ff0477ac */ /* 0x000e220008000800 */
[----:B------:R-:W1:Y:S01]  /*0780*/  LDC.64 R2, c[0x4][R2] ;  /* 0x0100000002027b82 */ /* 0x000e620000000a00 */
[----:B------:R-:W-:Y:S01]  /*0790*/  MOV R22, R4 ;  /* 0x0000000400167202 */ /* 0x000fe20000000f00 */
[----:B------:R-:W-:Y:S01]  /*07a0*/  IMAD.MOV.U32 R19, RZ, RZ, R5 ;  /* 0x000000ffff137224 */ /* 0x000fe200078e0005 */
[----:B0-----:R-:W-:-:S06]  /*07b0*/  UIMAD.WIDE UR4, UR4, 0x8, URZ ;  /* 0x00000008040478a5 */ /* 0x001fcc000f8e02ff */
[----:B------:R-:W-:Y:S02]  /*07c0*/  IMAD.U32 R6, RZ, RZ, UR4 ;  /* 0x00000004ff067e24 */ /* 0x000fe4000f8e00ff */
[----:B------:R-:W-:Y:S02]  /*07d0*/  IMAD.U32 R9, RZ, RZ, UR5 ;  /* 0x00000005ff097e24 */ /* 0x000fe4000f8e00ff */
[----:B------:R-:W-:Y:S02]  /*07e0*/  IMAD.U32 R7, RZ, RZ, UR5 ;  /* 0x00000005ff077e24 */ /* 0x000fe4000f8e00ff */
[----:B------:R-:W-:Y:S02]  /*07f0*/  IMAD.U32 R8, RZ, RZ, UR4 ;  /* 0x00000004ff087e24 */ /* 0x000fe4000f8e00ff */
[----:B------:R-:W-:Y:S02]  /*0800*/  IMAD.MOV.U32 R4, RZ, RZ, R6 ;  /* 0x000000ffff047224 */ /* 0x000fe400078e0006 */
[----:B------:R-:W-:-:S07]  /*0810*/  IMAD.MOV.U32 R5, RZ, RZ, R9 ;  /* 0x000000ffff057224 */ /* 0x000fce00078e0009 */
[----:B------:R-:W-:-:S07]  /*0820*/  LEPC R20, `(.L_x_4) ;  /* 0x000000001014794e */ /* 0x000fce0000000000 */
[----:B-1----:R-:W-:Y:S05]  /*0830*/  CALL.ABS.NOINC R2 ;  /* 0x0000000002007343 */ /* 0x002fea0003c00000 */
.L_x_4:
[----:B------:R-:W0:Y:S01]  /*0840*/  LDC R13, c[0x0][0x38c] ;  /* 0x0000e300ff0d7b82 */ /* 0x000e220000000800 */
[----:B------:R-:W-:Y:S02]  /*0850*/  IMAD.MOV.U32 R38, RZ, RZ, R4 ;  /* 0x000000ffff267224 */ /* 0x000fe400078e0004 */
[----:B------:R-:W-:Y:S01]  /*0860*/  IMAD.MOV.U32 R39, RZ, RZ, R5 ;  /* 0x000000ffff277224 */ /* 0x000fe200078e0005 */
[----:B0-----:R-:W-:-:S13]  /*0870*/  ISETP.GE.AND P0, PT, R13, 0x1, PT ;  /* 0x000000010d00780c */ /* 0x001fda0003f06270 */
[----:B------:R-:W-:Y:S05]  /*0880*/  @!P0 BRA `(.L_x_5) ;  /* 0x0000001800848947 */ /* 0x000fea0003800000 */
[C---:B------:R-:W-:Y:S01]  /*0890*/  ISETP.GE.U32.AND P0, PT, R13.reuse, 0x8, PT ;  /* 0x000000080d00780c */ /* 0x040fe20003f06070 */
[----:B------:R-:W-:Y:S01]  /*08a0*/  IMAD.MOV.U32 R7, RZ, RZ, RZ ;  /* 0x000000ffff077224 */ /* 0x000fe200078e00ff */
[----:B------:R-:W-:-:S04]  /*08b0*/  LOP3.LUT R0, R13, 0x7, RZ, 0xc0, !PT ;  /* 0x000000070d007812 */ /* 0x000fc800078ec0ff */
[----:B------:R-:W-:-:S07]  /*08c0*/  ISETP.NE.AND P1, PT, R0, RZ, PT ;  /* 0x000000ff0000720c */ /* 0x000fce0003f25270 */
[----:B------:R-:W-:Y:S06]  /*08d0*/  @!P0 BRA `(.L_x_6) ;  /* 0x0000000000688947 */ /* 0x000fec0003800000 */
[----:B------:R-:W-:Y:S01]  /*08e0*/  HFMA2 R9, -RZ, RZ, 0, 0 ;  /* 0x00000000ff097431 */ /* 0x000fe200000001ff */
[----:B------:R-:W-:Y:S01]  /*08f0*/  BSSY.RECONVERGENT B0, `(.L_x_6) ;  /* 0x0000018000007945 */ /* 0x000fe20003800200 */
[----:B------:R-:W-:-:S07]  /*0900*/  LOP3.LUT R7, R13, 0x7ffffff8, RZ, 0xc0, !PT ;  /* 0x7ffffff80d077812 */ /* 0x000fce00078ec0ff */
.L_x_7:
[C---:B0-----:R-:W-:Y:S01]  /*0910*/  IADD3 R2, P0, PT, R9.reuse, R22, RZ ;  /* 0x0000001609027210 */ /* 0x041fe20007f1e0ff */
[----:B------:R-:W-:-:S04]  /*0920*/  IMAD.WIDE.U32 R4, R9, 0x8, R38 ;  /* 0x0000000809047825 */ /* 0x000fc800078e0026 */
[----:B------:R-:W-:Y:S02]  /*0930*/  IMAD.X R3, RZ, RZ, R19, P0 ;  /* 0x000000ffff037224 */ /* 0x000fe400000e0613 */
[----:B------:R-:W-:-:S03]  /*0940*/  VIADD R9, R9, 0x8 ;  /* 0x0000000809097836 */ /* 0x000fc60000000000 */
[----:B------:R0:W-:Y:S02]  /*0950*/  ST.E.U8 desc[UR36][R2.64], RZ ;  /* 0x000000ff02007985 */ /* 0x0001e4000c101124 */
[----:B------:R-:W-:Y:S02]  /*0960*/  ISETP.NE.AND P0, PT, R9, R7, PT ;  /* 0x000000070900720c */ /* 0x000fe40003f05270 */
[----:B------:R0:W-:Y:S04]  /*0970*/  ST.E.64 desc[UR36][R4.64], RZ ;  /* 0x000000ff04007985 */ /* 0x0001e8000c101b24 */
[----:B------:R0:W-:Y:S04]  /*0980*/  ST.E.U8 desc[UR36][R2.64+0x1], RZ ;  /* 0x000001ff02007985 */ /* 0x0001e8000c101124 */
        /* <DEDUP_REMOVED lines=12> */
[----:B------:R0:W-:Y:S01]  /*0a50*/  ST.E.64 desc[UR36][R4.64+0x38], RZ ;  /* 0x000038ff04007985 */ /* 0x0001e2000c101b24 */
[----:B------:R-:W-:Y:S05]  /*0a60*/  @P0 BRA `(.L_x_7) ;  /* 0xfffffffc00a80947 */ /* 0x000fea000383ffff */
[----:B------:R-:W-:Y:S05]  /*0a70*/  BSYNC.RECONVERGENT B0 ;  /* 0x0000000000007941 */ /* 0x000fea0003800200 */
.L_x_6:
[----:B------:R-:W-:Y:S05]  /*0a80*/  @!P1 BRA `(.L_x_8) ;  /* 0x0000000000889947 */ /* 0x000fea0003800000 */
[----:B------:R-:W-:Y:S02]  /*0a90*/  ISETP.GE.U32.AND P0, PT, R0, 0x4, PT ;  /* 0x000000040000780c */ /* 0x000fe40003f06070 */
[----:B------:R-:W-:-:S04]  /*0aa0*/  LOP3.LUT R6, R13, 0x3, RZ, 0xc0, !PT ;  /* 0x000000030d067812 */ /* 0x000fc800078ec0ff */
[----:B------:R-:W-:-:S07]  /*0ab0*/  ISETP.NE.AND P1, PT, R6, RZ, PT ;  /* 0x000000ff0600720c */ /* 0x000fce0003f25270 */
[----:B------:R-:W-:Y:S06]  /*0ac0*/  @!P0 BRA `(.L_x_9) ;  /* 0x0000000000308947 */ /* 0x000fec0003800000 */
[C---:B0-----:R-:W-:Y:S01]  /*0ad0*/  IADD3 R2, P0, PT, R7.reuse, R22, RZ ;  /* 0x0000001607027210 */ /* 0x041fe20007f1e0ff */
[----:B------:R-:W-:-:S04]  /*0ae0*/  IMAD.WIDE.U32 R4, R7, 0x8, R38 ;  /* 0x0000000807047825 */ /* 0x000fc800078e0026 */
[----:B------:R-:W-:Y:S02]  /*0af0*/  IMAD.X R3, RZ, RZ, R19, P0 ;  /* 0x000000ffff037224 */ /* 0x000fe400000e0613 */
[----:B------:R-:W-:-:S03]  /*0b00*/  VIADD R7, R7, 0x4 ;  /* 0x0000000407077836 */ /* 0x000fc60000000000 */
[----:B------:R1:W-:Y:S04]  /*0b10*/  ST.E.U8 desc[UR36][R2.64], RZ ;  /* 0x000000ff02007985 */ /* 0x0003e8000c101124 */
[----:B------:R1:W-:Y:S04]  /*0b20*/  ST.E.64 desc[UR36][R4.64], RZ ;  /* 0x000000ff04007985 */ /* 0x0003e8000c101b24 */
[----:B------:R1:W-:Y:S04]  /*0b30*/  ST.E.U8 desc[UR36][R2.64+0x1], RZ ;  /* 0x000001ff02007985 */ /* 0x0003e8000c101124 */
[----:B------:R1:W-:Y:S04]  /*0b40*/  ST.E.64 desc[UR36][R4.64+0x8], RZ ;  /* 0x000008ff04007985 */ /* 0x0003e8000c101b24 */
[----:B------:R1:W-:Y:S04]  /*0b50*/  ST.E.U8 desc[UR36][R2.64+0x2], RZ ;  /* 0x000002ff02007985 */ /* 0x0003e8000c101124 */
[----:B------:R1:W-:Y:S04]  /*0b60*/  ST.E.64 desc[UR36][R4.64+0x10], RZ ;  /* 0x000010ff04007985 */ /* 0x0003e8000c101b24 */
[----:B------:R1:W-:Y:S04]  /*0b70*/  ST.E.U8 desc[UR36][R2.64+0x3], RZ ;  /* 0x000003ff02007985 */ /* 0x0003e8000c101124 */
[----:B------:R1:W-:Y:S02]  /*0b80*/  ST.E.64 desc[UR36][R4.64+0x18], RZ ;  /* 0x000018ff04007985 */ /* 0x0003e4000c101b24 */
.L_x_9:
[----:B------:R-:W-:Y:S05]  /*0b90*/  @!P1 BRA `(.L_x_8) ;  /* 0x0000000000449947 */ /* 0x000fea0003800000 */
[----:B------:R-:W-:Y:S02]  /*0ba0*/  ISETP.NE.AND P0, PT, R6, 0x1, PT ;  /* 0x000000010600780c */ /* 0x000fe40003f05270 */
[----:B------:R-:W-:-:S04]  /*0bb0*/  LOP3.LUT R0, R13, 0x1, RZ, 0xc0, !PT ;  /* 0x000000010d007812 */ /* 0x000fc800078ec0ff */
[----:B------:R-:W-:-:S07]  /*0bc0*/  ISETP.NE.U32.AND P1, PT, R0, 0x1, PT ;  /* 0x000000010000780c */ /* 0x000fce0003f25070 */
[----:B------:R-:W-:Y:S06]  /*0bd0*/  @!P0 BRA `(.L_x_10) ;  /* 0x0000000000208947 */ /* 0x000fec0003800000 */
[C---:B01----:R-:W-:Y:S01]  /*0be0*/  IADD3 R2, P0, PT, R7.reuse, R22, RZ ;  /* 0x0000001607027210 */ /* 0x043fe20007f1e0ff */
[----:B------:R-:W-:-:S04]  /*0bf0*/  IMAD.WIDE.U32 R4, R7, 0x8, R38 ;  /* 0x0000000807047825 */ /* 0x000fc800078e0026 */
[----:B------:R-:W-:Y:S02]  /*0c00*/  IMAD.X R3, RZ, RZ, R19, P0 ;  /* 0x000000ffff037224 */ /* 0x000fe400000e0613 */
[----:B------:R-:W-:-:S03]  /*0c10*/  VIADD R7, R7, 0x2 ;  /* 0x0000000207077836 */ /* 0x000fc60000000000 */
[----:B------:R2:W-:Y:S04]  /*0c20*/  ST.E.U8 desc[UR36][R2.64], RZ ;  /* 0x000000ff02007985 */ /* 0x0005e8000c101124 */
[----:B------:R2:W-:Y:S04]  /*0c30*/  ST.E.64 desc[UR36][R4.64], RZ ;  /* 0x000000ff04007985 */ /* 0x0005e8000c101b24 */
[----:B------:R2:W-:Y:S04]  /*0c40*/  ST.E.U8 desc[UR36][R2.64+0x1], RZ ;  /* 0x000001ff02007985 */ /* 0x0005e8000c101124 */
[----:B------:R2:W-:Y:S02]  /*0c50*/  ST.E.64 desc[UR36][R4.64+0x8], RZ ;  /* 0x000008ff04007985 */ /* 0x0005e4000c101b24 */
.L_x_10:
[C---:B012---:R-:W-:Y:S01]  /*0c60*/  @!P1 IADD3 R4, P0, PT, R7.reuse, R22, RZ ;  /* 0x0000001607049210 */ /* 0x047fe20007f1e0ff */
[----:B------:R-:W-:-:S03]  /*0c70*/  @!P1 IMAD.WIDE.U32 R2, R7, 0x8, R38 ;  /* 0x0000000807029825 */ /* 0x000fc600078e0026 */
[----:B------:R-:W-:-:S05]  /*0c80*/  @!P1 IADD3.X R5, PT, PT, RZ, R19, RZ, P0, !PT ;  /* 0x00000013ff059210 */ /* 0x000fca00007fe4ff */
[----:B------:R2:W-:Y:S04]  /*0c90*/  @!P1 ST.E.U8 desc[UR36][R4.64], RZ ;  /* 0x000000ff04009985 */ /* 0x0005e8000c101124 */
[----:B------:R2:W-:Y:S02]  /*0ca0*/  @!P1 ST.E.64 desc[UR36][R2.64], RZ ;  /* 0x000000ff02009985 */ /* 0x0005e4000c101b24 */
.L_x_8:
[----:B------:R-:W3:Y:S01]  /*0cb0*/  LDCU UR4, c[0x0][0x38c] ;  /* 0x00007180ff0477ac */ /* 0x000ee20008000800 */
[C---:B------:R-:W-:Y:S01]  /*0cc0*/  ISETP.GE.U32.AND P0, PT, R13.reuse, 0x4, PT ;  /* 0x000000040d00780c */ /* 0x040fe20003f06070 */
[----:B012---:R-:W-:Y:S01]  /*0cd0*/  IMAD.MOV.U32 R2, RZ, RZ, R30 ;  /* 0x000000ffff027224 */ /* 0x007fe200078e001e */
[----:B------:R-:W-:Y:S01]  /*0ce0*/  LOP3.LUT R12, R13, 0x3, RZ, 0xc0, !PT ;  /* 0x000000030d0c7812 */ /* 0x000fe200078ec0ff */
[----:B------:R-:W-:Y:S02]  /*0cf0*/  IMAD.MOV.U32 R5, RZ, RZ, R31 ;  /* 0x000000ffff057224 */ /* 0x000fe400078e001f */
[----:B---3--:R-:W-:-:S08]  /*0d00*/  IMAD.U32 R3, RZ, RZ, UR4 ;  /* 0x00000004ff037e24 */ /* 0x008fd0000f8e00ff */
[----:B------:R-:W-:Y:S05]  /*0d10*/  @!P0 BRA `(.L_x_11) ;  /* 0x0000000c00408947 */ /* 0x000fea0003800000 */
[----:B------:R-:W-:Y:S01]  /*0d20*/  BSSY.RECONVERGENT B0, `(.L_x_11) ;  /* 0x00000cf000007945 */ /* 0x000fe20003800200 */
[----:B------:R-:W-:Y:S01]  /*0d30*/  LOP3.LUT R13, R13, 0x7ffffffc, RZ, 0xc0, !PT ;  /* 0x7ffffffc0d0d7812 */ /* 0x000fe200078ec0ff */
[----:B------:R-:W-:Y:S01]  /*0d40*/  IMAD.MOV.U32 R16, RZ, RZ, RZ ;  /* 0x000000ffff107224 */ /* 0x000fe200078e00ff */
[----:B------:R-:W-:Y:S01]  /*0d50*/  MOV R5, R31 ;  /* 0x0000001f00057202 */ /* 0x000fe20000000f00 */
[----:B------:R-:W-:Y:S02]  /*0d60*/  IMAD.U32 R3, RZ, RZ, UR4 ;  /* 0x00000004ff037e24 */ /* 0x000fe4000f8e00ff */
[----:B------:R-:W-:-:S07]  /*0d70*/  IMAD.MOV.U32 R2, RZ, RZ, R30 ;  /* 0x000000ffff027224 */ /* 0x000fce00078e001e */
.L_x_24:
[----:B------:R-:W-:Y:S01]  /*0d80*/  ISETP.NE.U32.AND P0, PT, R5, RZ, PT ;  /* 0x000000ff0500720c */ /* 0x000fe20003f05070 */
[----:B------:R-:W-:Y:S01]  /*0d90*/  VIADD R16, R16, 0x4 ;  /* 0x0000000410107836 */ /* 0x000fe20000000000 */
[----:B------:R-:W-:Y:S04]  /*0da0*/  BSSY.RECONVERGENT B1, `(.L_x_12) ;  /* 0x000002b000017945 */ /* 0x000fe80003800200 */
[----:B------:R-:W-:-:S07]  /*0db0*/  ISETP.NE.AND P2, PT, R16, R13, PT ;  /* 0x0000000d1000720c */ /* 0x000fce0003f45270 */
[----:B0-----:R-:W-:Y:S06]  /*0dc0*/  @P0 BRA `(.L_x_13) ;  /* 0x0000000000640947 */ /* 0x001fec0003800000 */
[----:B------:R-:W0:Y:S01]  /*0dd0*/  LDCU UR4, c[0x0][0x388] ;  /* 0x00007100ff0477ac */ /* 0x000e220008000800 */
[----:B------:R-:W-:Y:S02]  /*0de0*/  IMAD.MOV.U32 R15, RZ, RZ, RZ ;  /* 0x000000ffff0f7224 */ /* 0x000fe400078e00ff */
[----:B0-----:R-:W-:-:S04]  /*0df0*/  IMAD.U32 R7, RZ, RZ, UR4 ;  /* 0x00000004ff077e24 */ /* 0x001fc8000f8e00ff */
[----:B------:R-:W0:Y:S01]  /*0e00*/  I2F.U32.RP R0, R7 ;  /* 0x0000000700007306 */ /* 0x000e220000209000 */
[----:B------:R-:W-:-:S07]  /*0e10*/  ISETP.NE.U32.AND P3, PT, R7, RZ, PT ;  /* 0x000000ff0700720c */ /* 0x000fce0003f65070 */
[----:B0-----:R-:W0:Y:S02]  /*0e20*/  MUFU.RCP R0, R0 ;  /* 0x0000000000007308 */ /* 0x001e240000001000 */
[----:B0-----:R-:W-:-:S06]  /*0e30*/  VIADD R4, R0, 0xffffffe ;  /* 0x0ffffffe00047836 */ /* 0x001fcc0000000000 */
[----:B------:R0:W1:Y:S02]  /*0e40*/  F2I.FTZ.U32.TRUNC.NTZ R5, R4 ;  /* 0x0000000400057305 */ /* 0x000064000021f000 */
[----:B0-----:R-:W-:Y:S02]  /*0e50*/  IMAD.MOV.U32 R4, RZ, RZ, RZ ;  /* 0x000000ffff047224 */ /* 0x001fe400078e00ff */
[----:B-1----:R-:W-:-:S04]  /*0e60*/  IMAD R6, R5, R7, RZ ;  /* 0x0000000705067224 */ /* 0x002fc800078e02ff */
[----:B------:R-:W-:-:S04]  /*0e70*/  IMAD.MOV R9, RZ, RZ, -R6 ;  /* 0x000000ffff097224 */ /* 0x000fc800078e0a06 */
[----:B------:R-:W-:-:S04]  /*0e80*/  IMAD.HI.U32 R5, R5, R9, R4 ;  /* 0x0000000905057227 */ /* 0x000fc800078e0004 */
[----:B------:R-:W-:Y:S02]  /*0e90*/  IMAD.MOV.U32 R9, RZ, RZ, RZ ;  /* 0x000000ffff097224 */ /* 0x000fe400078e00ff */
[----:B------:R-:W-:-:S04]  /*0ea0*/  IMAD.HI.U32 R8, R5, R2, RZ ;  /* 0x0000000205087227 */ /* 0x000fc800078e00ff */
[----:B------:R-:W-:-:S04]  /*0eb0*/  IMAD.MOV R6, RZ, RZ, -R8 ;  /* 0x000000ffff067224 */ /* 0x000fc800078e0a08 */
[----:B------:R-:W-:-:S05]  /*0ec0*/  IMAD R6, R7, R6, R2 ;  /* 0x0000000607067224 */ /* 0x000fca00078e0202 */
[----:B------:R-:W-:-:S13]  /*0ed0*/  ISETP.GE.U32.AND P0, PT, R6, R7, PT ;  /* 0x000000070600720c */ /* 0x000fda0003f06070 */
[----:B------:R-:W-:Y:S01]  /*0ee0*/  @P0 IADD3 R6, PT, PT, R6, -R7, RZ ;  /* 0x8000000706060210 */ /* 0x000fe20007ffe0ff */
[----:B------:R-:W-:-:S03]  /*0ef0*/  @P0 VIADD R8, R8, 0x1 ;  /* 0x0000000108080836 */ /* 0x000fc60000000000 */
[----:B------:R-:W-:-:S13]  /*0f00*/  ISETP.GE.U32.AND P1, PT, R6, R7, PT ;  /* 0x000000070600720c */ /* 0x000fda0003f26070 */
[----:B------:R-:W-:Y:S01]  /*0f10*/  @P1 VIADD R8, R8, 0x1 ;  /* 0x0000000108081836 */ /* 0x000fe20000000000 */
[----:B------:R-:W-:-:S05]  /*0f20*/  @!P3 LOP3.LUT R8, RZ, R7, RZ, 0x33, !PT ;  /* 0x00000007ff08b212 */ /* 0x000fca00078e33ff */
[----:B------:R-:W-:-:S04]  /*0f30*/  IMAD.MOV R0, RZ, RZ, -R8 ;  /* 0x000000ffff007224 */ /* 0x000fc800078e0a08 */
[----:B------:R-:W-:Y:S01]  /*0f40*/  IMAD R0, R7, R0, R2 ;  /* 0x0000000007007224 */ /* 0x000fe200078e0202 */
[----:B------:R-:W-:Y:S06]  /*0f50*/  BRA `(.L_x_14) ;  /* 0x00000000003c7947 */ /* 0x000fec0003800000 */
.L_x_13:
[----:B------:R-:W0:Y:S01]  /*0f60*/  LDCU UR4, c[0x0][0x388] ;  /* 0x00007100ff0477ac */ /* 0x000e220008000800 */
[----:B------:R-:W-:Y:S01]  /*0f70*/  MOV R4, 0xfa0 ;  /* 0x00000fa000047802 */ /* 0x000fe20000000f00 */
[----:B0-----:R-:W-:-:S07]  /*0f80*/  IMAD.U32 R0, RZ, RZ, UR4 ;  /* 0x00000004ff007e24 */ /* 0x001fce000f8e00ff */
[----:B------:R-:W-:Y:S05]  /*0f90*/  CALL.REL.NOINC `($__internal_0_$__cuda_sm20_div_u64) ;  /* 0x0000003800507944 */ /* 0x000fea0003c00000 */
[----:B------:R-:W0:Y:S01]  /*0fa0*/  LDCU UR4, c[0x0][0x388] ;  /* 0x00007100ff0477ac */ /* 0x000e220008000800 */
[----:B------:R-:W-:Y:S01]  /*0fb0*/  IADD3 R0, P0, PT, RZ, -R10, RZ ;  /* 0x8000000aff007210 */ /* 0x000fe20007f1e0ff */
[----:B------:R-:W-:Y:S02]  /*0fc0*/  IMAD.MOV.U32 R4, RZ, RZ, R2 ;  /* 0x000000ffff047224 */ /* 0x000fe400078e0002 */
[----:B------:R-:W-:Y:S02]  /*0fd0*/  IMAD.MOV.U32 R8, RZ, RZ, R10 ;  /* 0x000000ffff087224 */ /* 0x000fe400078e000a */
[--C-:B------:R-:W-:Y:S02]  /*0fe0*/  IMAD.X R6, RZ, RZ, ~R11.reuse, P0 ;  /* 0x000000ffff067224 */ /* 0x100fe400000e0e0b */
[----:B------:R-:W-:Y:S01]  /*0ff0*/  IMAD.MOV.U32 R9, RZ, RZ, R11 ;  /* 0x000000ffff097224 */ /* 0x000fe200078e000b */
[----:B0-----:R-:W-:-:S05]  /*1000*/  MOV R7, UR4 ;  /* 0x0000000400077c02 */ /* 0x001fca0008000f00 */
[----:B------:R-:W-:-:S04]  /*1010*/  IMAD.WIDE.U32 R4, R0, R7, R4 ;  /* 0x0000000700047225 */ /* 0x000fc800078e0004 */
[----:B------:R-:W-:Y:S02]  /*1020*/  IMAD R15, R6, R7, RZ ;  /* 0x00000007060f7224 */ /* 0x000fe400078e02ff */
[----:B------:R-:W-:Y:S02]  /*1030*/  IMAD.MOV.U32 R0, RZ, RZ, R4 ;  /* 0x000000ffff007224 */ /* 0x000fe400078e0004 */
[----:B------:R-:W-:-:S07]  /*1040*/  IMAD.IADD R15, R5, 0x1, R15 ;  /* 0x00000001050f7824 */ /* 0x000fce00078e020f */
.L_x_14:
[----:B------:R-:W-:Y:S05]  /*1050*/  BSYNC.RECONVERGENT B1 ;  /* 0x0000000000017941 */ /* 0x000fea0003800200 */
.L_x_12:
[----:B------:R-:W-:Y:S01]  /*1060*/  IADD3 R5, PT, PT, R3, -0x1, RZ ;  /* 0xffffffff03057810 */ /* 0x000fe20007ffe0ff */
[----:B------:R-:W-:Y:S01]  /*1070*/  IMAD.MOV.U32 R10, RZ, RZ, R0 ;  /* 0x000000ffff0a7224 */ /* 0x000fe200078e0000 */
[----:B------:R-:W-:Y:S01]  /*1080*/  ISETP.NE.U32.AND P0, PT, R9, RZ, PT ;  /* 0x000000ff0900720c */ /* 0x000fe20003f05070 */
[----:B------:R-:W-:Y:S01]  /*1090*/  IMAD.MOV.U32 R11, RZ, RZ, R15 ;  /* 0x000000ffff0b7224 */ /* 0x000fe200078e000f */
[----:B------:R-:W-:Y:S01]  /*10a0*/  BSSY.RECONVERGENT B1, `(.L_x_15) ;  /* 0x000002e000017945 */ /* 0x000fe20003800200 */
[----:B------:R-:W-:-:S05]  /*10b0*/  IMAD.WIDE.U32 R4, R5, 0x8, R38 ;  /* 0x0000000805047825 */ /* 0x000fca00078e0026 */
[----:B------:R0:W-:Y:S05]  /*10c0*/  ST.E.64 desc[UR36][R4.64], R10 ;  /* 0x0000000a04007985 */ /* 0x0001ea000c101b24 */
[----:B------:R-:W-:Y:S05]  /*10d0*/  @P0 BRA `(.L_x_16) ;  /* 0x0000000000600947 */ /* 0x000fea0003800000 */
[----:B------:R-:W1:Y:S01]  /*10e0*/  I2F.U32.RP R6, R7 ;  /* 0x0000000700067306 */ /* 0x000e620000209000 */
[----:B------:R-:W-:Y:S01]  /*10f0*/  ISETP.NE.U32.AND P3, PT, R7, RZ, PT ;  /* 0x000000ff0700720c */ /* 0x000fe20003f65070 */
[----:B------:R-:W-:-:S06]  /*1100*/  IMAD.MOV.U32 R15, RZ, RZ, RZ ;  /* 0x000000ffff0f7224 */ /* 0x000fcc00078e00ff */
[----:B-1----:R-:W0:Y:S02]  /*1110*/  MUFU.RCP R6, R6 ;  /* 0x0000000600067308 */ /* 0x002e240000001000 */
[----:B0-----:R-:W-:-:S06]  /*1120*/  VIADD R4, R6, 0xffffffe ;  /* 0x0ffffffe06047836 */ /* 0x001fcc0000000000 */
[----:B------:R0:W1:Y:S02]  /*1130*/  F2I.FTZ.U32.TRUNC.NTZ R5, R4 ;  /* 0x0000000400057305 */ /* 0x000064000021f000 */
[----:B0-----:R-:W-:Y:S02]  /*1140*/  IMAD.MOV.U32 R4, RZ, RZ, RZ ;  /* 0x000000ffff047224 */ /* 0x001fe400078e00ff */
[----:B-1----:R-:W-:-:S04]  /*1150*/  IMAD.MOV R0, RZ, RZ, -R5 ;  /* 0x000000ffff007224 */ /* 0x002fc800078e0a05 */
[----:B------:R-:W-:-:S04]  /*1160*/  IMAD R9, R0, R7, RZ ;  /* 0x0000000700097224 */ /* 0x000fc800078e02ff */
[----:B------:R-:W-:-:S06]  /*1170*/  IMAD.HI.U32 R9, R5, R9, R4 ;  /* 0x0000000905097227 */ /* 0x000fcc00078e0004 */
[----:B------:R-:W-:-:S04]  /*1180*/  IMAD.HI.U32 R0, R9, R8, RZ ;  /* 0x0000000809007227 */ /* 0x000fc800078e00ff */
[----:B------:R-:W-:Y:S02]  /*1190*/  IMAD.MOV R2, RZ, RZ, -R0 ;  /* 0x000000ffff027224 */ /* 0x000fe400078e0a00 */
[----:B------:R-:W-:Y:S02]  /*11a0*/  IMAD.MOV.U32 R9, RZ, RZ, RZ ;  /* 0x000000ffff097224 */ /* 0x000fe400078e00ff */
        /* <DEDUP_REMOVED lines=8> */
[----:B------:R-:W-:Y:S02]  /*1230*/  IMAD R2, R7, R2, R8 ;  /* 0x0000000207027224 */ /* 0x000fe400078e0208 */
[----:B------:R-:W-:Y:S01]  /*1240*/  IMAD.MOV.U32 R8, RZ, RZ, R0 ;  /* 0x000000ffff087224 */ /* 0x000fe200078e0000 */
[----:B------:R-:W-:Y:S06]  /*1250*/  BRA `(.L_x_17) ;  /* 0x0000000000487947 */ /* 0x000fec0003800000 */
.L_x_16:
[----:B------:R-:W1:Y:S01]  /*1260*/  LDCU UR4, c[0x0][0x388] ;  /* 0x00007100ff0477ac */ /* 0x000e620008000800 */
[----:B------:R-:W-:Y:S01]  /*1270*/  MOV R2, R8 ;  /* 0x0000000800027202 */ /* 0x000fe20000000f00 */
[----:B0-----:R-:W-:Y:S01]  /*1280*/  IMAD.MOV.U32 R5, RZ, RZ, R9 ;  /* 0x000000ffff057224 */ /* 0x001fe200078e0009 */
[----:B------:R-:W-:Y:S01]  /*1290*/  MOV R4, 0x12c0 ;  /* 0x000012c000047802 */ /* 0x000fe20000000f00 */
[----:B-1----:R-:W-:-:S07]  /*12a0*/  IMAD.U32 R0, RZ, RZ, UR4 ;  /* 0x00000004ff007e24 */ /* 0x002fce000f8e00ff */
[----:B------:R-:W-:Y:S05]  /*12b0*/  CALL.REL.NOINC `($__internal_0_$__cuda_sm20_div_u64) ;  /* 0x0000003400887944 */ /* 0x000fea0003c00000 */
[----:B------:R-:W0:Y:S01]  /*12c0*/  LDCU UR4, c[0x0][0x388] ;  /* 0x00007100ff0477ac */ /* 0x000e220008000800 */
[----:B------:R-:W-:Y:S01]  /*12d0*/  IADD3 R0, P0, PT, RZ, -R10, RZ ;  /* 0x8000000aff007210 */ /* 0x000fe20007f1e0ff */
[----:B------:R-:W-:Y:S02]  /*12e0*/  IMAD.MOV.U32 R4, RZ, RZ, R8 ;  /* 0x000000ffff047224 */ /* 0x000fe400078e0008 */
[----:B------:R-:W-:Y:S02]  /*12f0*/  IMAD.MOV.U32 R5, RZ, RZ, R9 ;  /* 0x000000ffff057224 */ /* 0x000fe400078e0009 */
[--C-:B------:R-:W-:Y:S02]  /*1300*/  IMAD.X R2, RZ, RZ, ~R11.reuse, P0 ;  /* 0x000000ffff027224 */ /* 0x100fe400000e0e0b */
[----:B------:R-:W-:Y:S02]  /*1310*/  IMAD.MOV.U32 R8, RZ, RZ, R10 ;  /* 0x000000ffff087224 */ /* 0x000fe400078e000a */
[----:B------:R-:W-:-:S02]  /*1320*/  IMAD.MOV.U32 R9, RZ, RZ, R11 ;  /* 0x000000ffff097224 */ /* 0x000fc400078e000b */
[----:B0-----:R-:W-:-:S04]  /*1330*/  IMAD.U32 R7, RZ, RZ, UR4 ;  /* 0x00000004ff077e24 */ /* 0x001fc8000f8e00ff */
[----:B------:R-:W-:-:S04]  /*1340*/  IMAD.WIDE.U32 R4, R0, R7, R4 ;  /* 0x0000000700047225 */ /* 0x000fc800078e0004 */
[----:B------:R-:W-:Y:S02]  /*1350*/  IMAD R15, R2, R7, RZ ;  /* 0x00000007020f7224 */ /* 0x000fe400078e02ff */
[----:B------:R-:W-:-:S03]  /*1360*/  IMAD.MOV.U32 R2, RZ, RZ, R4 ;  /* 0x000000ffff027224 */ /* 0x000fc600078e0004 */
[----:B------:R-:W-:-:S07]  /*1370*/  IADD3 R15, PT, PT, R15, R5, RZ ;  /* 0x000000050f0f7210 */ /* 0x000fce0007ffe0ff */
.L_x_17:
[----:B------:R-:W-:Y:S05]  /*1380*/  BSYNC.RECONVERGENT B1 ;  /* 0x0000000000017941 */ /* 0x000fea0003800200 */
.L_x_15:
[----:B------:R-:W-:Y:S01]  /*1390*/  VIADD R5, R3, 0xfffffffe ;  /* 0xfffffffe03057836 */ /* 0x000fe20000000000 */
[----:B------:R-:W-:Y:S01]  /*13a0*/  ISETP.NE.U32.AND P0, PT, R9, RZ, PT ;  /* 0x000000ff0900720c */ /* 0x000fe20003f05070 */
[----:B------:R-:W-:Y:S01]  /*13b0*/  IMAD.MOV.U32 R10, RZ, RZ, R2 ;  /* 0x000000ffff0a7224 */ /* 0x000fe200078e0002 */
[----:B------:R-:W-:Y:S01]  /*13c0*/  BSSY.RECONVERGENT B1, `(.L_x_18) ;  /* 0x000002f000017945 */ /* 0x000fe20003800200 */
[----:B------:R-:W-:-:S04]  /*13d0*/  IMAD.WIDE.U32 R4, R5, 0x8, R38 ;  /* 0x0000000805047825 */ /* 0x000fc800078e0026 */
[----:B------:R-:W-:-:S05]  /*13e0*/  IMAD.MOV.U32 R11, RZ, RZ, R15 ;  /* 0x000000ffff0b7224 */ /* 0x000fca00078e000f */
[----:B------:R0:W-:Y:S01]  /*13f0*/  ST.E.64 desc[UR36][R4.64], R10 ;  /* 0x0000000a04007985 */ /* 0x0001e2000c101b24 */
[----:B------:R-:W-:Y:S05]  /*1400*/  @P0 BRA `(.L_x_19) ;  /* 0x0000000000600947 */ /* 0x000fea0003800000 */
[----:B------:R-:W1:Y:S01]  /*1410*/  I2F.U32.RP R6, R7 ;  /* 0x0000000700067306 */ /* 0x000e620000209000 */
[----:B------:R-:W-:Y:S01]  /*1420*/  ISETP.NE.U32.AND P3, PT, R7, RZ, PT ;  /* 0x000000ff0700720c */ /* 0x000fe20003f65070 */
[----:B------:R-:W-:-:S06]  /*1430*/  IMAD.MOV.U32 R15, RZ, RZ, RZ ;  /* 0x000000ffff0f7224 */ /* 0x000fcc00078e00ff */
[----:B-1----:R-:W0:Y:S02]  /*1440*/  MUFU.RCP R6, R6 ;  /* 0x0000000600067308 */ /* 0x002e240000001000 */
[----:B0-----:R-:W-:-:S06]  /*1450*/  IADD3 R4, PT, PT, R6, 0xffffffe, RZ ;  /* 0x0ffffffe06047810 */ /* 0x001fcc0007ffe0ff */
        /* <DEDUP_REMOVED lines=10> */
[----:B------:R-:W-:Y:S02]  /*1500*/  @P0 IMAD.IADD R2, R2, 0x1, -R7 ;  /* 0x0000000102020824 */ /* 0x000fe400078e0a07 */
[----:B------:R-:W-:-:S03]  /*1510*/  @P0 VIADD R0, R0, 0x1 ;  /* 0x0000000100000836 */ /* 0x000fc60000000000 */
[----:B------:R-:W-:-:S13]  /*1520*/  ISETP.GE.U32.AND P1, PT, R2, R7, PT ;  /* 0x000000070200720c */ /* 0x000fda0003f26070 */
[----:B------:R-:W-:Y:S01]  /*1530*/  @P1 VIADD R0, R0, 0x1 ;  /* 0x0000000100001836 */ /* 0x000fe20000000000 */
[----:B------:R-:W-:-:S04]  /*1540*/  @!P3 LOP3.LUT R0, RZ, R7, RZ, 0x33, !PT ;  /* 0x00000007ff00b212 */ /* 0x000fc800078e33ff */
[----:B------:R-:W-:-:S05]  /*1550*/  IADD3 R2, PT, PT, -R0, RZ, RZ ;  /* 0x000000ff00027210 */ /* 0x000fca0007ffe1ff */
[----:B------:R-:W-:Y:S02]  /*1560*/  IMAD R2, R7, R2, R8 ;  /* 0x0000000207027224 */ /* 0x000fe400078e0208 */
[----:B------:R-:W-:Y:S01]  /*1570*/  IMAD.MOV.U32 R8, RZ, RZ, R0 ;  /* 0x000000ffff087224 */ /* 0x000fe200078e0000 */
[----:B------:R-:W-:Y:S06]  /*1580*/  BRA `(.L_x_20) ;  /* 0x0000000000487947 */ /* 0x000fec0003800000 */
.L_x_19:
[----:B------:R-:W1:Y:S01]  /*1590*/  LDCU UR4, c[0x0][0x388] ;  /* 0x00007100ff0477ac */ /* 0x000e620008000800 */
[----:B------:R-:W-:Y:S01]  /*15a0*/  IMAD.MOV.U32 R2, RZ, RZ, R8 ;  /* 0x000000ffff027224 */ /* 0x000fe200078e0008 */
[----:B0-----:R-:W-:Y:S01]  /*15b0*/  MOV R4, 0x15f0 ;  /* 0x000015f000047802 */ /* 0x001fe20000000f00 */
[----:B------:R-:W-:Y:S02]  /*15c0*/  IMAD.MOV.U32 R5, RZ, RZ, R9 ;  /* 0x000000ffff057224 */ /* 0x000fe400078e0009 */
[----:B-1----:R-:W-:-:S07]  /*15d0*/  IMAD.U32 R0, RZ, RZ, UR4 ;  /* 0x00000004ff007e24 */ /* 0x002fce000f8e00ff */
[----:B------:R-:W-:Y:S05]  /*15e0*/  CALL.REL.NOINC `($__internal_0_$__cuda_sm20_div_u64) ;  /* 0x0000003000bc7944 */ /* 0x000fea0003c00000 */
[----:B------:R-:W0:Y:S01]  /*15f0*/  LDCU UR4, c[0x0][0x388] ;  /* 0x00007100ff0477ac */ /* 0x000e220008000800 */
[----:B------:R-:W-:Y:S01]  /*1600*/  IADD3 R0, P0, PT, RZ, -R10, RZ ;  /* 0x8000000aff007210 */ /* 0x000fe20007f1e0ff */
[----:B------:R-:W-:Y:S02]  /*1610*/  IMAD.MOV.U32 R4, RZ, RZ, R8 ;  /* 0x000000ffff047224 */ /* 0x000fe400078e0008 */
[----:B------:R-:W-:Y:S01]  /*1620*/  IMAD.MOV.U32 R5, RZ, RZ, R9 ;  /* 0x000000ffff057224 */ /* 0x000fe200078e0009 */
[----:B------:R-:W-:Y:S01]  /*1630*/  MOV R9, R11 ;  /* 0x0000000b00097202 */ /* 0x000fe20000000f00 */
[----:B------:R-:W-:Y:S02]  /*1640*/  IMAD.X R2, RZ, RZ, ~R11, P0 ;  /* 0x000000ffff027224 */ /* 0x000fe400000e0e0b */
[----:B------:R-:W-:Y:S01]  /*1650*/  IMAD.MOV.U32 R8, RZ, RZ, R10 ;  /* 0x000000ffff087224 */ /* 0x000fe200078e000a */
[----:B0-----:R-:W-:-:S05]  /*1660*/  MOV R7, UR4 ;  /* 0x0000000400077c02 */ /* 0x001fca0008000f00 */
[----:B------:R-:W-:-:S04]  /*1670*/  IMAD.WIDE.U32 R4, R0, R7, R4 ;  /* 0x0000000700047225 */ /* 0x000fc800078e0004 */
[----:B------:R-:W-:Y:S02]  /*1680*/  IMAD R15, R2, R7, RZ ;  /* 0x00000007020f7224 */ /* 0x000fe400078e02ff */
[----:B------:R-:W-:Y:S02]  /*1690*/  IMAD.MOV.U32 R2, RZ, RZ, R4 ;  /* 0x000000ffff027224 */ /* 0x000fe400078e0004 */
[----:B------:R-:W-:-:S07]  /*16a0*/  IMAD.IADD R15, R15, 0x1, R5 ;  /* 0x000000010f0f7824 */ /* 0x000fce00078e0205 */
.L_x_20:
[----:B------:R-:W-:Y:S05]  /*16b0*/  BSYNC.RECONVERGENT B1 ;  /* 0x0000000000017941 */ /* 0x000fea0003800200 */
.L_x_18:
[----:B------:R-:W-:Y:S01]  /*16c0*/  VIADD R5, R3, 0xfffffffd ;  /* 0xfffffffd03057836 */ /* 0x000fe20000000000 */
[----:B------:R-:W-:Y:S01]  /*16d0*/  ISETP.NE.U32.AND P0, PT, R9, RZ, PT ;  /* 0x000000ff0900720c */ /* 0x000fe20003f05070 */
[----:B------:R-:W-:Y:S01]  /*16e0*/  IMAD.MOV.U32 R10, RZ, RZ, R2 ;  /* 0x000000ffff0a7224 */ /* 0x000fe200078e0002 */
[----:B------:R-:W-:Y:S01]  /*16f0*/  BSSY.RECONVERGENT B1, `(.L_x_21) ;  /* 0x000002e000017945 */ /* 0x000fe20003800200 */
[----:B------:R-:W-:-:S04]  /*1700*/  IMAD.WIDE.U32 R4, R5, 0x8, R38 ;  /* 0x0000000805047825 */ /* 0x000fc800078e0026 */
[----:B------:R-:W-:Y:S02]  /*1710*/  IMAD.MOV.U32 R11, RZ, RZ, R15 ;  /* 0x000000ffff0b7224 */ /* 0x000fe400078e000f */
[----:B------:R-:W-:-:S03]  /*1720*/  VIADD R3, R3, 0xfffffffc ;  /* 0xfffffffc03037836 */ /* 0x000fc60000000000 */
[----:B------:R0:W-:Y:S01]  /*1730*/  ST.E.64 desc[UR36][R4.64], R10 ;  /* 0x0000000a04007985 */ /* 0x0001e2000c101b24 */
[----:B------:R-:W-:Y:S05]  /*1740*/  @P0 BRA `(.L_x_22) ;  /* 0x00000000005c0947 */ /* 0x000fea0003800000 */
[----:B------:R-:W1:Y:S01]  /*1750*/  I2F.U32.RP R6, R7 ;  /* 0x0000000700067306 */ /* 0x000e620000209000 */
[----:B------:R-:W-:-:S07]  /*1760*/  ISETP.NE.U32.AND P3, PT, R7, RZ, PT ;  /* 0x000000ff0700720c */ /* 0x000fce0003f65070 */
[----:B-1----:R-:W0:Y:S02]  /*1770*/  MUFU.RCP R6, R6 ;  /* 0x0000000600067308 */ /* 0x002e240000001000 */
[----:B0-----:R-:W-:-:S06]  /*1780*/  VIADD R4, R6, 0xffffffe ;  /* 0x0ffffffe06047836 */ /* 0x001fcc0000000000 */
[----:B------:R0:W1:Y:S02]  /*1790*/  F2I.FTZ.U32.TRUNC.NTZ R5, R4 ;  /* 0x0000000400057305 */ /* 0x000064000021f000 */
[----:B0-----:R-:W-:Y:S02]  /*17a0*/  HFMA2 R4, -RZ, RZ, 0, 0 ;  /* 0x00000000ff047431 */ /* 0x001fe400000001ff */
[----:B-1----:R-:W-:-:S04]  /*17b0*/  IMAD.MOV R0, RZ, RZ, -R5 ;  /* 0x000000ffff007224 */ /* 0x002fc800078e0a05 */
[----:B------:R-:W-:-:S04]  /*17c0*/  IMAD R9, R0, R7, RZ ;  /* 0x0000000700097224 */ /* 0x000fc800078e02ff */
[----:B------:R-:W-:-:S04]  /*17d0*/  IMAD.HI.U32 R9, R5, R9, R4 ;  /* 0x0000000905097227 */ /* 0x000fc800078e0004 */
[----:B------:R-:W-:Y:S02]  /*17e0*/  IMAD.MOV.U32 R5, RZ, RZ, RZ ;  /* 0x000000ffff057224 */ /* 0x000fe400078e00ff */
[----:B------:R-:W-:Y:S01]  /*17f0*/  IMAD.HI.U32 R2, R9, R8, RZ ;  /* 0x0000000809027227 */ /* 0x000fe200078e00ff */
[----:B------:R-:W-:-:S03]  /*1800*/  MOV R9, RZ ;  /* 0x000000ff00097202 */ /* 0x000fc60000000f00 */
        /* <DEDUP_REMOVED lines=11> */
.L_x_22:
[----:B------:R-:W1:Y:S01]  /*18c0*/  LDCU UR4, c[0x0][0x388] ;  /* 0x00007100ff0477ac */ /* 0x000e620008000800 */
[----:B------:R-:W-:Y:S01]  /*18d0*/  IMAD.MOV.U32 R2, RZ, RZ, R8 ;  /* 0x000000ffff027224 */ /* 0x000fe200078e0008 */
[----:B0-----:R-:W-:Y:S01]  /*18e0*/  MOV R4, 0x1920 ;  /* 0x0000192000047802 */ /* 0x001fe20000000f00 */
[----:B------:R-:W-:Y:S02]  /*18f0*/  IMAD.MOV.U32 R5, RZ, RZ, R9 ;  /* 0x000000ffff057224 */ /* 0x000fe400078e0009 */
[----:B-1----:R-:W-:-:S07]  /*1900*/  IMAD.U32 R0, RZ, RZ, UR4 ;  /* 0x00000004ff007e24 */ /* 0x002fce000f8e00ff */
[----:B------:R-:W-:Y:S05]  /*1910*/  CALL.REL.NOINC `($__internal_0_$__cuda_sm20_div_u64) ;  /* 0x0000002c00f07944 */ /* 0x000fea0003c00000 */
[----:B------:R-:W0:Y:S01]  /*1920*/  LDCU UR4, c[0x0][0x388] ;  /* 0x00007100ff0477ac */ /* 0x000e220008000800 */
[-C--:B------:R-:W-:Y:S01]  /*1930*/  IADD3 R7, P0, PT, RZ, -R10.reuse, RZ ;  /* 0x8000000aff077210 */ /* 0x080fe20007f1e0ff */
[----:B------:R-:W-:Y:S01]  /*1940*/  IMAD.MOV.U32 R4, RZ, RZ, R8 ;  /* 0x000000ffff047224 */ /* 0x000fe200078e0008 */
[----:B------:R-:W-:Y:S01]  /*1950*/  MOV R2, R10 ;  /* 0x0000000a00027202 */ /* 0x000fe20000000f00 */
[----:B------:R-:W-:Y:S02]  /*1960*/  IMAD.MOV.U32 R5, RZ, RZ, R9 ;  /* 0x000000ffff057224 */ /* 0x000fe400078e0009 */
[----:B------:R-:W-:Y:S02]  /*1970*/  IMAD.X R0, RZ, RZ, ~R11, P0 ;  /* 0x000000ffff007224 */ /* 0x000fe400000e0e0b */
[----:B0-----:R-:W-:-:S04]  /*1980*/  IMAD.WIDE.U32 R4, R7, UR4, R4 ;  /* 0x0000000407047c25 */ /* 0x001fc8000f8e0004 */
[----:B------:R-:W-:Y:S02]  /*1990*/  IMAD R9, R0, UR4, RZ ;  /* 0x0000000400097c24 */ /* 0x000fe4000f8e02ff */
[----:B------:R-:W-:Y:S02]  /*19a0*/  IMAD.MOV.U32 R8, RZ, RZ, R4 ;  /* 0x000000ffff087224 */ /* 0x000fe400078e0004 */
[----:B------:R-:W-:Y:S02]  /*19b0*/  IMAD.IADD R9, R9, 0x1, R5 ;  /* 0x0000000109097824 */ /* 0x000fe400078e0205 */
[----:B------:R-:W-:-:S07]  /*19c0*/  IMAD.MOV.U32 R5, RZ, RZ, R11 ;  /* 0x000000ffff057224 */ /* 0x000fce00078e000b */
.L_x_23:
[----:B------:R-:W-:Y:S05]  /*19d0*/  BSYNC.RECONVERGENT B1 ;  /* 0x0000000000017941 */ /* 0x000fea0003800200 */
.L_x_21:
[----:B------:R-:W-:-:S05]  /*19e0*/  IMAD.WIDE.U32 R6, R3, 0x8, R38 ;  /* 0x0000000803067825 */ /* 0x000fca00078e0026 */
[----:B------:R0:W-:Y:S01]  /*19f0*/  ST.E.64 desc[UR36][R6.64], R8 ;  /* 0x0000000806007985 */ /* 0x0001e2000c101b24 */
[----:B------:R-:W-:Y:S05]  /*1a00*/  @P2 BRA `(.L_x_24) ;  /* 0xfffffff000dc2947 */ /* 0x000fea000383ffff */
[----:B------:R-:W-:Y:S05]  /*1a10*/  BSYNC.RECONVERGENT B0 ;  /* 0x0000000000007941 */ /* 0x000fea0003800200 */
.L_x_11:
[----:B------:R-:W-:-:S13]  /*1a20*/  ISETP.NE.AND P0, PT, R12, RZ, PT ;  /* 0x000000ff0c00720c */ /* 0x000fda0003f05270 */
[----:B------:R-:W-:Y:S05]  /*1a30*/  @!P0 BRA `(.L_x_5) ;  /* 0x0000000800188947 */ /* 0x000fea0003800000 */
[----:B------:R-:W-:-:S13]  /*1a40*/  ISETP.NE.AND P0, PT, R12, 0x1, PT ;  /* 0x000000010c00780c */ /* 0x000fda0003f05270 */
[----:B------:R-:W-:Y:S05]  /*1a50*/  @!P0 BRA `(.L_x_25) ;  /* 0x0000000400848947 */ /* 0x000fea0003800000 */
[----:B------:R-:W-:Y:S01]  /*1a60*/  ISETP.NE.U32.AND P0, PT, R5, RZ, PT ;  /* 0x000000ff0500720c */ /* 0x000fe20003f05070 */
[----:B------:R-:W-:-:S12]  /*1a70*/  BSSY.RECONVERGENT B0, `(.L_x_26) ;  /* 0x000002a000007945 */ /* 0x000fd80003800200 */
[----:B------:R-:W-:Y:S05]  /*1a80*/  @P0 BRA `(.L_x_27) ;  /* 0x0000000000640947 */ /* 0x000fea0003800000 */
        /* <DEDUP_REMOVED lines=8> */
[----:B0-----:R-:W-:Y:S02]  /*1b10*/  HFMA2 R4, -RZ, RZ, 0, 0 ;  /* 0x00000000ff047431 */ /* 0x001fe400000001ff */
[----:B-1----:R-:W-:-:S04]  /*1b20*/  IMAD R0, R5, R7, RZ ;  /* 0x0000000705007224 */ /* 0x002fc800078e02ff */
[----:B------:R-:W-:-:S04]  /*1b30*/  IMAD.MOV R9, RZ, RZ, -R0 ;  /* 0x000000ffff097224 */ /* 0x000fc800078e0a00 */
[----:B------:R-:W-:-:S06]  /*1b40*/  IMAD.HI.U32 R9, R5, R9, R4 ;  /* 0x0000000905097227 */ /* 0x000fcc00078e0004 */
        /* <DEDUP_REMOVED lines=13> */
.L_x_27:
[----:B------:R-:W1:Y:S01]  /*1c20*/  LDCU UR4, c[0x0][0x388] ;  /* 0x00007100ff0477ac */ /* 0x000e620008000800 */
[----:B------:R-:W-:Y:S01]  /*1c30*/  MOV R4, 0x1c60 ;  /* 0x00001c6000047802 */ /* 0x000fe20000000f00 */
[----:B-1----:R-:W-:-:S07]  /*1c40*/  IMAD.U32 R0, RZ, RZ, UR4 ;  /* 0x00000004ff007e24 */ /* 0x002fce000f8e00ff */
[----:B0-----:R-:W-:Y:S05]  /*1c50*/  CALL.REL.NOINC `($__internal_0_$__cuda_sm20_div_u64) ;  /* 0x0000002c00207944 */ /* 0x001fea0003c00000 */
[----:B------:R-:W0:Y:S01]  /*1c60*/  LDCU UR4, c[0x0][0x388] ;  /* 0x00007100ff0477ac */ /* 0x000e220008000800 */
[-C--:B------:R-:W-:Y:S01]  /*1c70*/  IADD3 R0, P0, PT, RZ, -R10.reuse, RZ ;  /* 0x8000000aff007210 */ /* 0x080fe20007f1e0ff */
[----:B------:R-:W-:Y:S01]  /*1c80*/  IMAD.MOV.U32 R4, RZ, RZ, R2 ;  /* 0x000000ffff047224 */ /* 0x000fe200078e0002 */
[----:B------:R-:W-:Y:S01]  /*1c90*/  MOV R8, R10 ;  /* 0x0000000a00087202 */ /* 0x000fe20000000f00 */
[--C-:B------:R-:W-:Y:S02]  /*1ca0*/  IMAD.MOV.U32 R9, RZ, RZ, R11.reuse ;  /* 0x000000ffff097224 */ /* 0x100fe400078e000b */
[----:B------:R-:W-:Y:S02]  /*1cb0*/  IMAD.X R6, RZ, RZ, ~R11, P0 ;  /* 0x000000ffff067224 */ /* 0x000fe400000e0e0b */
[----:B0-----:R-:W-:-:S04]  /*1cc0*/  IMAD.U32 R7, RZ, RZ, UR4 ;  /* 0x00000004ff077e24 */ /* 0x001fc8000f8e00ff */
[----:B------:R-:W-:-:S04]  /*1cd0*/  IMAD.WIDE.U32 R4, R0, R7, R4 ;  /* 0x0000000700047225 */ /* 0x000fc800078e0004 */
[----:B------:R-:W-:Y:S02]  /*1ce0*/  IMAD R13, R6, R7, RZ ;  /* 0x00000007060d7224 */ /* 0x000fe400078e02ff */
[----:B------:R-:W-:Y:S02]  /*1cf0*/  IMAD.MOV.U32 R0, RZ, RZ, R4 ;  /* 0x000000ffff007224 */ /* 0x000fe400078e0004 */
[----:B------:R-:W-:-:S07]  /*1d00*/  IMAD.IADD R13, R13, 0x1, R5 ;  /* 0x000000010d0d7824 */ /* 0x000fce00078e0205 */
.L_x_28:
[----:B------:R-:W-:Y:S05]  /*1d10*/  BSYNC.RECONVERGENT B0 ;  /* 0x0000000000007941 */ /* 0x000fea0003800200 */
.L_x_26:
        /* <DEDUP_REMOVED lines=18> */
[----:B------:R-:W-:-:S04]  /*1e40*/  IMAD.HI.U32 R9, R5, R9, R4 ;  /* 0x0000000905097227 */ /* 0x000fc800078e0004 */
[----:B------:R-:W-:Y:S02]  /*1e50*/  IMAD.MOV.U32 R5, RZ, RZ, RZ ;  /* 0x000000ffff057224 */ /* 0x000fe400078e00ff */
[----:B------:R-:W-:-:S04]  /*1e60*/  IMAD.HI.U32 R2, R9, R8, RZ ;  /* 0x0000000809027227 */ /* 0x000fc800078e00ff */
[----:B------:R-:W-:-:S04]  /*1e70*/  IMAD.MOV R0, RZ, RZ, -R2 ;  /* 0x000000ffff007224 */ /* 0x000fc800078e0a02 */
[----:B------:R-:W-:-:S05]  /*1e80*/  IMAD R0, R7, R0, R8 ;  /* 0x0000000007007224 */ /* 0x000fca00078e0208 */
[----:B------:R-:W-:-:S13]  /*1e90*/  ISETP.GE.U32.AND P0, PT, R0, R7, PT ;  /* 0x000000070000720c */ /* 0x000fda0003f06070 */
[----:B------:R-:W-:Y:S02]  /*1ea0*/  @P0 IMAD.IADD R0, R0, 0x1, -R7 ;  /* 0x0000000100000824 */ /* 0x000fe400078e0a07 */
[----:B------:R-:W-:-:S03]  /*1eb0*/  @P0 VIADD R2, R2, 0x1 ;  /* 0x0000000102020836 */ /* 0x000fc60000000000 */
[----:B------:R-:W-:-:S13]  /*1ec0*/  ISETP.GE.U32.AND P1, PT, R0, R7, PT ;  /* 0x000000070000720c */ /* 0x000fda0003f26070 */
[----:B------:R-:W-:Y:S02]  /*1ed0*/  @P1 IADD3 R2, PT, PT, R2, 0x1, RZ ;  /* 0x0000000102021810 */ /* 0x000fe40007ffe0ff */
[----:B------:R-:W-:-:S05]  /*1ee0*/  @!P2 LOP3.LUT R2, RZ, R7, RZ, 0x33, !PT ;  /* 0x00000007ff02a212 */ /* 0x000fca00078e33ff */
[----:B------:R-:W-:-:S04]  /*1ef0*/  IMAD.MOV R6, RZ, RZ, -R2 ;  /* 0x000000ffff067224 */ /* 0x000fc800078e0a02 */
[----:B------:R-:W-:Y:S01]  /*1f00*/  IMAD R6, R7, R6, R8 ;  /* 0x0000000607067224 */ /* 0x000fe200078e0208 */
[----:B------:R-:W-:Y:S06]  /*1f10*/  BRA `(.L_x_31) ;  /* 0x0000000000447947 */ /* 0x000fec0003800000 */
.L_x_30:
[----:B------:R-:W1:Y:S01]  /*1f20*/  LDCU UR4, c[0x0][0x388] ;  /* 0x00007100ff0477ac */ /* 0x000e620008000800 */
[----:B------:R-:W-:Y:S01]  /*1f30*/  IMAD.MOV.U32 R2, RZ, RZ, R8 ;  /* 0x000000ffff027224 */ /* 0x000fe200078e0008 */
[----:B0-----:R-:W-:Y:S01]  /*1f40*/  MOV R4, 0x1f80 ;  /* 0x00001f8000047802 */ /* 0x001fe20000000f00 */
[----:B------:R-:W-:Y:S01]  /*1f50*/  IMAD.MOV.U32 R5, RZ, RZ, R9 ;  /* 0x000000ffff057224 */ /* 0x000fe200078e0009 */
[----:B-1----:R-:W-:-:S07]  /*1f60*/  MOV R0, UR4 ;  /* 0x0000000400007c02 */ /* 0x002fce0008000f00 */
[----:B------:R-:W-:Y:S05]  /*1f70*/  CALL.REL.NOINC `($__internal_0_$__cuda_sm20_div_u64) ;  /* 0x0000002800587944 */ /* 0x000fea0003c00000 */
[----:B------:R-:W0:Y:S01]  /*1f80*/  LDCU UR4, c[0x0][0x388] ;  /* 0x00007100ff0477ac */ /* 0x000e220008000800 */
[----:B------:R-:W-:Y:S01]  /*1f90*/  IADD3 R7, P0, PT, RZ, -R10, RZ ;  /* 0x8000000aff077210 */ /* 0x000fe20007f1e0ff */
[----:B------:R-:W-:Y:S02]  /*1fa0*/  IMAD.MOV.U32 R4, RZ, RZ, R8 ;  /* 0x000000ffff047224 */ /* 0x000fe400078e0008 */
[----:B------:R-:W-:Y:S02]  /*1fb0*/  IMAD.MOV.U32 R5, RZ, RZ, R9 ;  /* 0x000000ffff057224 */ /* 0x000fe400078e0009 */
[----:B------:R-:W-:Y:S02]  /*1fc0*/  IMAD.X R0, RZ, RZ, ~R11, P0 ;  /* 0x000000ffff007224 */ /* 0x000fe400000e0e0b */
[----:B------:R-:W-:Y:S02]  /*1fd0*/  IMAD.MOV.U32 R2, RZ, RZ, R10 ;  /* 0x000000ffff027224 */ /* 0x000fe400078e000a */
[----:B0-----:R-:W-:-:S04]  /*1fe0*/  IMAD.WIDE.U32 R4, R7, UR4, R4 ;  /* 0x0000000407047c25 */ /* 0x001fc8000f8e0004 */
[----:B------:R-:W-:Y:S02]  /*1ff0*/  IMAD R13, R0, UR4, RZ ;  /* 0x00000004000d7c24 */ /* 0x000fe4000f8e02ff */
[----:B------:R-:W-:-:S03]  /*2000*/  IMAD.MOV.U32 R6, RZ, RZ, R4 ;  /* 0x000000ffff067224 */ /* 0x000fc600078e0004 */
[----:B------:R-:W-:Y:S01]  /*2010*/  IADD3 R13, PT, PT, R13, R5, RZ ;  /* 0x000000050d0d7210 */ /* 0x000fe20007ffe0ff */
[----:B------:R-:W-:-:S07]  /*2020*/  IMAD.MOV.U32 R5, RZ, RZ, R11 ;  /* 0x000000ffff057224 */ /* 0x000fce00078e000b */
.L_x_31:
[----:B------:R-:W-:Y:S05]  /*2030*/  BSYNC.RECONVERGENT B0 ;  /* 0x0000000000007941 */ /* 0x000fea0003800200 */
.L_x_29:
[----:B------:R-:W-:-:S04]  /*2040*/  IMAD.WIDE.U32 R8, R3, 0x8, R38 ;  /* 0x0000000803087825 */ /* 0x000fc800078e0026 */
[----:B------:R-:W-:-:S05]  /*2050*/  IMAD.MOV.U32 R7, RZ, RZ, R13 ;  /* 0x000000ffff077224 */ /* 0x000fca00078e000d */
[----:B------:R1:W-:Y:S02]  /*2060*/  ST.E.64 desc[UR36][R8.64], R6 ;  /* 0x0000000608007985 */ /* 0x0003e4000c101b24 */
.L_x_25:
[----:B------:R-:W2:Y:S02]  /*2070*/  LDCU UR4, c[0x0][0x38c] ;  /* 0x00007180ff0477ac */ /* 0x000ea40008000800 */
[----:B--2---:R-:W-:-:S04]  /*2080*/  ULOP3.LUT UR4, UR4, 0x1, URZ, 0xc0, !UPT ;  /* 0x0000000104047892 */ /* 0x004fc8000f8ec0ff */
[----:B------:R-:W-:-:S09]  /*2090*/  UISETP.NE.U32.AND UP0, UPT, UR4, 0x1, UPT ;  /* 0x000000010400788c */ /* 0x000fd2000bf05070 */
[----:B------:R-:W-:Y:S05]  /*20a0*/  BRA.U UP0, `(.L_x_5) ;  /* 0x00000001007c7547 */ /* 0x000fea000b800000 */
[----:B------:R-:W-:Y:S01]  /*20b0*/  ISETP.NE.U32.AND P0, PT, R5, RZ, PT ;  /* 0x000000ff0500720c */ /* 0x000fe20003f05070 */
[----:B------:R-:W-:-:S12]  /*20c0*/  BSSY.RECONVERGENT B0, `(.L_x_32) ;  /* 0x000001a000007945 */ /* 0x000fd80003800200 */
[----:B------:R-:W-:Y:S05]  /*20d0*/  @P0 BRA `(.L_x_33) ;  /* 0x0000000000500947 */ /* 0x000fea0003800000 */
[----:B------:R-:W0:Y:S01]  /*20e0*/  LDCU UR4, c[0x0][0x388] ;  /* 0x00007100ff0477ac */ /* 0x000e220008000800 */
[----:B------:R-:W-:Y:S01]  /*20f0*/  IMAD.MOV.U32 R4, RZ, RZ, RZ ;  /* 0x000000ffff047224 */ /* 0x000fe200078e00ff */
[----:B01----:R-:W0:Y:S01]  /*2100*/  I2F.U32.RP R6, UR4 ;  /* 0x0000000400067d06 */ /* 0x003e220008209000 */
[----:B------:R-:W-:-:S07]  /*2110*/  ISETP.NE.U32.AND P1, PT, RZ, UR4, PT ;  /* 0x00000004ff007c0c */ /* 0x000fce000bf25070 */
[----:B0-----:R-:W0:Y:S02]  /*2120*/  MUFU.RCP R6, R6 ;  /* 0x0000000600067308 */ /* 0x001e240000001000 */
[----:B0-----:R-:W-:-:S06]  /*2130*/  VIADD R7, R6, 0xffffffe ;  /* 0x0ffffffe06077836 */ /* 0x001fcc0000000000 */
[----:B------:R-:W0:Y:S02]  /*2140*/  F2I.FTZ.U32.TRUNC.NTZ R5, R7 ;  /* 0x0000000700057305 */ /* 0x000e24000021f000 */
[----:B0-----:R-:W-:-:S04]  /*2150*/  IMAD.MOV R9, RZ, RZ, -R5 ;  /* 0x000000ffff097224 */ /* 0x001fc800078e0a05 */
[----:B------:R-:W-:-:S04]  /*2160*/  IMAD R9, R9, UR4, RZ ;  /* 0x0000000409097c24 */ /* 0x000fc8000f8e02ff */
[----:B------:R-:W-:-:S06]  /*2170*/  IMAD.HI.U32 R9, R5, R9, R4 ;  /* 0x0000000905097227 */ /* 0x000fcc00078e0004 */
[----:B------:R-:W-:-:S05]  /*2180*/  IMAD.HI.U32 R0, R9, R2, RZ ;  /* 0x0000000209007227 */ /* 0x000fca00078e00ff */
[----:B------:R-:W-:-:S05]  /*2190*/  IADD3 R5, PT, PT, -R0, RZ, RZ ;  /* 0x000000ff00057210 */ /* 0x000fca0007ffe1ff */
[----:B------:R-:W-:Y:S02]  /*21a0*/  IMAD R4, R5, UR4, R2 ;  /* 0x0000000405047c24 */ /* 0x000fe4000f8e0202 */
[----:B------:R-:W-:-:S03]  /*21b0*/  IMAD.MOV.U32 R5, RZ, RZ, RZ ;  /* 0x000000ffff057224 */ /* 0x000fc600078e00ff */
[----:B------:R-:W-:-:S13]  /*21c0*/  ISETP.GE.U32.AND P0, PT, R4, UR4, PT ;  /* 0x0000000404007c0c */ /* 0x000fda000bf06070 */
[----:B------:R-:W-:-:S05]  /*21d0*/  @P0 VIADD R4, R4, -UR4 ;  /* 0x8000000404040c36 */ /* 0x000fca0008000000 */
[----:B------:R-:W-:-:S13]  /*21e0*/  ISETP.GE.U32.AND P0, PT, R4, UR4, PT ;  /* 0x0000000404007c0c */ /* 0x000fda000bf06070 */
[----:B------:R-:W-:Y:S01]  /*21f0*/  @P0 VIADD R4, R4, -UR4 ;  /* 0x8000000404040c36 */ /* 0x000fe20008000000 */
[----:B------:R-:W-:Y:S01]  /*2200*/  @!P1 LOP3.LUT R4, RZ, UR4, RZ, 0x33, !PT ;  /* 0x00000004ff049c12 */ /* 0x000fe2000f8e33ff */
[----:B------:R-:W-:Y:S06]  /*2210*/  BRA `(.L_x_34) ;  /* 0x0000000000107947 */ /* 0x000fec0003800000 */
.L_x_33:
[----:B------:R-:W-:-:S07]  /*2220*/  MOV R0, 0x2240 ;  /* 0x0000224000007802 */ /* 0x000fce0000000f00 */
[----:B01----:R-:W-:Y:S05]  /*2230*/  CALL.REL.NOINC `($__internal_1_$__cuda_sm20_rem_u64) ;  /* 0x0000002800c07944 */ /* 0x003fea0003c00000 */
[----:B------:R-:W-:Y:S02]  /*2240*/  IMAD.MOV.U32 R4, RZ, RZ, R2 ;  /* 0x000000ffff047224 */ /* 0x000fe400078e0002 */
[----:B------:R-:W-:-:S07]  /*2250*/  IMAD.MOV.U32 R5, RZ, RZ, R7 ;  /* 0x000000ffff057224 */ /* 0x000fce00078e0007 */
.L_x_34:
[----:B------:R-:W-:Y:S05]  /*2260*/  BSYNC.RECONVERGENT B0 ;  /* 0x0000000000007941 */ /* 0x000fea0003800200 */
.L_x_32:
[----:B------:R-:W-:-:S05]  /*2270*/  IADD3 R3, PT, PT, R3, -0x1, RZ ;  /* 0xffffffff03037810 */ /* 0x000fca0007ffe0ff */
[----:B------:R-:W-:-:S05]  /*2280*/  IMAD.WIDE.U32 R2, R3, 0x8, R38 ;  /* 0x0000000803027825 */ /* 0x000fca00078e0026 */
[----:B------:R2:W-:Y:S02]  /*2290*/  ST.E.64 desc[UR36][R2.64], R4 ;  /* 0x0000000402007985 */ /* 0x0005e4000c101b24 */
.L_x_5:
[----:B------:R-:W-:Y:S01]  /*22a0*/  ISETP.GE.U32.AND P0, PT, R30, R29, PT ;  /* 0x0000001d1e00720c */ /* 0x000fe20003f06070 */
[----:B------:R-:W-:Y:S03]  /*22b0*/  BSSY.RECONVERGENT B7, `(.L_x_35) ;  /* 0x0000256000077945 */ /* 0x000fe60003800200 */
[----:B------:R-:W-:-:S13]  /*22c0*/  ISETP.GE.U32.AND.EX P0, PT, R31, R28, PT, P0 ;  /* 0x0000001c1f00720c */ /* 0x000fda0003f06100 */
[----:B------:R-:W-:Y:S05]  /*22d0*/  @P0 BRA `(.L_x_36) ;  /* 0x00000024004c0947 */ /* 0x000fea0003800000 */
[----:B------:R-:W3:Y:S02]  /*22e0*/  LDC R25, c[0x0][0x38c] ;  /* 0x0000e300ff197b82 */ /* 0x000ee40000000800 */
[C---:B---3--:R-:W-:Y:S01]  /*22f0*/  IADD3 R26, P0, PT, R25.reuse, 0x1, RZ ;  /* 0x00000001191a7810 */ /* 0x048fe20007f1e0ff */
[C---:B------:R-:W-:Y:S01]  /*2300*/  VIADD R27, R25.reuse, 0xffffffff ;  /* 0xffffffff191b7836 */ /* 0x040fe20000000000 */
[--C-:B------:R-:W-:Y:S01]  /*2310*/  SHF.R.U32.HI R17, RZ, 0x5, R25.reuse ;  /* 0x00000005ff117819 */ /* 0x100fe20000011619 */
[C---:B------:R-:W-:Y:S01]  /*2320*/  IMAD.SHL.U32 R18, R25.reuse, 0x8, RZ ;  /* 0x0000000819127824 */ /* 0x040fe200078e00ff */
[--C-:B------:R-:W-:Y:S01]  /*2330*/  SHF.R.U32.HI R16, RZ, 0xd, R25.reuse ;  /* 0x0000000dff107819 */ /* 0x100fe20000011619 */
[----:B------:R-:W-:Y:S01]  /*2340*/  IMAD.X R24, RZ, RZ, UR39, P0 ;  /* 0x00000027ff187e24 */ /* 0x000fe200080e06ff */
[----:B--2---:R-:W-:Y:S02]  /*2350*/  SHF.R.S32.HI R2, RZ, 0x1d, R25 ;  /* 0x0000001dff027819 */ /* 0x004fe40000011419 */
[----:B------:R-:W-:-:S07]  /*2360*/  LOP3.LUT R25, R25, 0x3, RZ, 0xc0, !PT ;  /* 0x0000000319197812 */ /* 0x000fce00078ec0ff */
.L_x_70:
[----:B------:R-:W2:Y:S02]  /*2370*/  LDCU UR4, c[0x0][0x38c] ;  /* 0x00007180ff0477ac */ /* 0x000ea40008000800 */
[----:B--2---:R-:W-:-:S09]  /*2380*/  UISETP.GE.AND UP0, UPT, UR4, 0x2, UPT ;  /* 0x000000020400788c */ /* 0x004fd2000bf06270 */
[----:B------:R-:W-:Y:S05]  /*2390*/  BRA.U !UP0, `(.L_x_37) ;  /* 0x0000000d08087547 */ /* 0x000fea000b800000 */
[----:B------:R-:W2:Y:S01]  /*23a0*/  LDCU UR6, c[0x0][0x38c] ;  /* 0x00007180ff0677ac */ /* 0x000ea20008000800 */
[----:B------:R-:W-:-:S04]  /*23b0*/  UIADD3 UR5, UPT, UPT, UR4, -0x2, URZ ;  /* 0xfffffffe04057890 */ /* 0x000fc8000fffe0ff */
[----:B------:R-:W-:Y:S01]  /*23c0*/  UISETP.GE.U32.AND UP0, UPT, UR5, 0x7, UPT ;  /* 0x000000070500788c */ /* 0x000fe2000bf06070 */
[----:B--2---:R-:W-:-:S08]  /*23d0*/  IMAD.U32 R3, RZ, RZ, UR6 ;  /* 0x00000006ff037e24 */ /* 0x004fd0000f8e00ff */
[----:B------:R-:W-:Y:S05]  /*23e0*/  BRA.U !UP0, `(.L_x_38) ;  /* 0x0000000508607547 */ /* 0x000fea000b800000 */
[----:B------:R-:W-:Y:S01]  /*23f0*/  UIADD3 UR4, UPT, UPT, UR4, -0x4, URZ ;  /* 0xfffffffc04047890 */ /* 0x000fe2000fffe0ff */
[----:B------:R-:W-:Y:S01]  /*2400*/  LOP3.LUT R0, R27, 0xfffffff8, RZ, 0xc0, !PT ;  /* 0xfffffff81b007812 */ /* 0x000fe200078ec0ff */
[----:B------:R-:W-:Y:S04]  /*2410*/  BSSY.RECONVERGENT B0, `(.L_x_39) ;  /* 0x0000054000007945 */ /* 0x000fe80003800200 */
[----:B------:R-:W-:Y:S01]  /*2420*/  IMAD.MOV R0, RZ, RZ, -R0 ;  /* 0x000000ffff007224 */ /* 0x000fe200078e0a00 */
[----:B------:R-:W-:-:S07]  /*2430*/  MOV R3, UR4 ;  /* 0x0000000400037c02 */ /* 0x000fce0008000f00 */
.L_x_40:
[----:B------:R-:W-:Y:S01]  /*2440*/  VIADD R13, R3, 0x3 ;  /* 0x00000003030d7836 */ /* 0x000fe20000000000 */
[----:B------:R-:W2:Y:S03]  /*2450*/  LDCU UR4, c[0x0][0x388] ;  /* 0x00007100ff0477ac */ /* 0x000ea60008000800 */
[----:B------:R-:W-:-:S05]  /*2460*/  IMAD.WIDE.U32 R12, R13, 0x8, R38 ;  /* 0x000000080d0c7825 */ /* 0x000fca00078e0026 */
[----:B01--4-:R-:W2:Y:S01]  /*2470*/  LD.E.64 R6, desc[UR36][R12.64] ;  /* 0x000000240c067980 */ /* 0x013ea2000c101b00 */
[----:B------:R-:W-:-:S04]  /*2480*/  VIADD R11, R3, 0x2 ;  /* 0x00000002030b7836 */ /* 0x000fc80000000000 */
[----:B------:R-:W-:-:S05]  /*2490*/  IMAD.WIDE.U32 R10, R11, 0x8, R38 ;  /* 0x000000080b0a7825 */ /* 0x000fca00078e0026 */
[----:B------:R-:W3:Y:S01]  /*24a0*/  LD.E.64 R4, desc[UR36][R10.64] ;  /* 0x000000240a047980 */ /* 0x000ee2000c101b00 */
[----:B------:R-:W-:-:S04]  /*24b0*/  VIADD R15, R3, 0x1 ;  /* 0x00000001030f7836 */ /* 0x000fc80000000000 */
[----:B------:R-:W-:Y:S01]  /*24c0*/  IMAD.WIDE.U32 R14, R15, 0x8, R38 ;  /* 0x000000080f0e7825 */ /* 0x000fe200078e0026 */
[----:B--2---:R-:W-:-:S04]  /*24d0*/  ISETP.GE.U32.AND P0, PT, R6, UR4, PT ;  /* 0x0000000406007c0c */ /* 0x004fc8000bf06070 */
[----:B------:R-:W-:-:S13]  /*24e0*/  ISETP.GE.U32.AND.EX P0, PT, R7, RZ, PT, P0 ;  /* 0x000000ff0700720c */ /* 0x000fda0003f06100 */
[----:B---3--:R-:W-:Y:S01]  /*24f0*/  @P0 IADD3 R4, P1, PT, R4, 0x1, RZ ;  /* 0x0000000104040810 */ /* 0x008fe20007f3e0ff */
[----:B------:R0:W-:Y:S04]  /*2500*/  @P0 ST.E.64 desc[UR36][R12.64], RZ ;  /* 0x000000ff0c000985 */ /* 0x0001e8000c101b24 */
[----:B------:R-:W-:Y:S02]  /*2510*/  @P0 IMAD.X R5, RZ, RZ, R5, P1 ;  /* 0x000000ffff050224 */ /* 0x000fe400008e0605 */
[----:B0-----:R-:W-:-:S03]  /*2520*/  @P0 IMAD.MOV.U32 R12, RZ, RZ, R4 ;  /* 0x000000ffff0c0224 */ /* 0x001fc600078e0004 */
[----:B------:R-:W-:-:S05]  /*2530*/  @P0 MOV R13, R5 ;  /* 0x00000005000d0202 */ /* 0x000fca0000000f00 */
[----:B------:R0:W-:Y:S04]  /*2540*/  @P0 ST.E.64 desc[UR36][R10.64], R12 ;  /* 0x0000000c0a000985 */ /* 0x0001e8000c101b24 */
[----:B------:R-:W2:Y:S01]  /*2550*/  LD.E.64 R6, desc[UR36][R14.64] ;  /* 0x000000240e067980 */ /* 0x000ea2000c101b00 */
[----:B------:R-:W-:Y:S01]  /*2560*/  ISETP.GE.U32.AND P0, PT, R4, UR4, PT ;  /* 0x0000000404007c0c */ /* 0x000fe2000bf06070 */
[----:B------:R-:W-:-:S03]  /*2570*/  IMAD.WIDE.U32 R8, R3, 0x8, R38 ;  /* 0x0000000803087825 */ /* 0x000fc600078e0026 */
[----:B------:R-:W-:-:S13]  /*2580*/  ISETP.GE.U32.AND.EX P0, PT, R5, RZ, PT, P0 ;  /* 0x000000ff0500720c */ /* 0x000fda0003f06100 */
[----:B------:R-:W-:Y:S01]  /*2590*/  @P0 ST.E.64 desc[UR36][R10.64], RZ ;  /* 0x000000ff0a000985 */ /* 0x000fe2000c101b24 */
[----:B--2---:R-:W-:-:S05]  /*25a0*/  @P0 IADD3 R6, P1, PT, R6, 0x1, RZ ;  /* 0x0000000106060810 */ /* 0x004fca0007f3e0ff */
[----:B------:R-:W-:-:S05]  /*25b0*/  @P0 IMAD.X R7, RZ, RZ, R7, P1 ;  /* 0x000000ffff070224 */ /* 0x000fca00008e0607 */
[----:B------:R1:W-:Y:S04]  /*25c0*/  @P0 ST.E.64 desc[UR36][R14.64], R6 ;  /* 0x000000060e000985 */ /* 0x0003e8000c101b24 */
[----:B------:R-:W2:Y:S01]  /*25d0*/  LD.E.64 R4, desc[UR36][R8.64] ;  /* 0x0000002408047980 */ /* 0x000ea2000c101b00 */
[----:B------:R-:W-:Y:S01]  /*25e0*/  ISETP.GE.U32.AND P0, PT, R6, UR4, PT ;  /* 0x0000000406007c0c */ /* 0x000fe2000bf06070 */
[----:B0-----:R-:W-:-:S03]  /*25f0*/  VIADD R13, R3, 0xffffffff ;  /* 0xffffffff030d7836 */ /* 0x001fc60000000000 */
[----:B------:R-:W-:Y:S01]  /*2600*/  ISETP.GE.U32.AND.EX P0, PT, R7, RZ, PT, P0 ;  /* 0x000000ff0700720c */ /* 0x000fe20003f06100 */
[----:B------:R-:W-:-:S12]  /*2610*/  IMAD.WIDE.U32 R12, R13, 0x8, R38 ;  /* 0x000000080d0c7825 */ /* 0x000fd800078e0026 */
[----:B------:R-:W-:Y:S01]  /*2620*/  @P0 ST.E.64 desc[UR36][R14.64], RZ ;  /* 0x000000ff0e000985 */ /* 0x000fe2000c101b24 */
[----:B--2---:R-:W-:-:S05]  /*2630*/  @P0 IADD3 R4, P1, PT, R4, 0x1, RZ ;  /* 0x0000000104040810 */ /* 0x004fca0007f3e0ff */
[----:B------:R-:W-:-:S05]  /*2640*/  @P0 IMAD.X R5, RZ, RZ, R5, P1 ;  /* 0x000000ffff050224 */ /* 0x000fca00008e0605 */
[----:B------:R0:W-:Y:S04]  /*2650*/  @P0 ST.E.64 desc[UR36][R8.64], R4 ;  /* 0x0000000408000985 */ /* 0x0001e8000c101b24 */
[----:B-1----:R-:W2:Y:S01]  /*2660*/  LD.E.64 R6, desc[UR36][R12.64] ;  /* 0x000000240c067980 */ /* 0x002ea2000c101b00 */
[----:B------:R-:W-:Y:S01]  /*2670*/  ISETP.GE.U32.AND P0, PT, R4, UR4, PT ;  /* 0x0000000404007c0c */ /* 0x000fe2000bf06070 */
[----:B------:R-:W-:-:S03]  /*2680*/  VIADD R11, R3, 0xfffffffe ;  /* 0xfffffffe030b7836 */ /* 0x000fc60000000000 */
[----:B------:R-:W-:Y:S01]  /*2690*/  ISETP.GE.U32.AND.EX P0, PT, R5, RZ, PT, P0 ;  /* 0x000000ff0500720c */ /* 0x000fe20003f06100 */
[----:B------:R-:W-:-:S12]  /*26a0*/  IMAD.WIDE.U32 R10, R11, 0x8, R38 ;  /* 0x000000080b0a7825 */ /* 0x000fd800078e0026 */
[----:B------:R-:W-:Y:S01]  /*26b0*/  @P0 ST.E.64 desc[UR36][R8.64], RZ ;  /* 0x000000ff08000985 */ /* 0x000fe2000c101b24 */
[----:B--2---:R-:W-:-:S05]  /*26c0*/  @P0 IADD3 R6, P1, PT, R6, 0x1, RZ ;  /* 0x0000000106060810 */ /* 0x004fca0007f3e0ff */
[----:B------:R-:W-:-:S05]  /*26d0*/  @P0 IMAD.X R7, RZ, RZ, R7, P1 ;  /* 0x000000ffff070224 */ /* 0x000fca00008e0607 */
[----:B------:R1:W-:Y:S04]  /*26e0*/  @P0 ST.E.64 desc[UR36][R12.64], R6 ;  /* 0x000000060c000985 */ /* 0x0003e8000c101b24 */
[----:B0-----:R-:W2:Y:S01]  /*26f0*/  LD.E.64 R4, desc[UR36][R10.64] ;  /* 0x000000240a047980 */ /* 0x001ea2000c101b00 */
[----:B------:R-:W-:Y:S02]  /*2700*/  ISETP.GE.U32.AND P0, PT, R6, UR4, PT ;  /* 0x0000000406007c0c */ /* 0x000fe4000bf06070 */
[----:B------:R-:W-:Y:S02]  /*2710*/  IADD3 R15, PT, PT, R3, -0x3, RZ ;  /* 0xfffffffd030f7810 */ /* 0x000fe40007ffe0ff */
[----:B------:R-:W-:-:S03]  /*2720*/  ISETP.GE.U32.AND.EX P0, PT, R7, RZ, PT, P0 ;  /* 0x000000ff0700720c */ /* 0x000fc60003f06100 */
[----:B-1----:R-:W-:-:S10]  /*2730*/  IMAD.WIDE.U32 R6, R15, 0x8, R38 ;  /* 0x000000080f067825 */ /* 0x002fd400078e0026 */
[----:B------:R-:W-:Y:S01]  /*2740*/  @P0 ST.E.64 desc[UR36][R12.64], RZ ;  /* 0x000000ff0c000985 */ /* 0x000fe2000c101b24 */
[----:B--2---:R-:W-:-:S05]  /*2750*/  @P0 IADD3 R4, P1, PT, R4, 0x1, RZ ;  /* 0x0000000104040810 */ /* 0x004fca0007f3e0ff */
[----:B------:R-:W-:-:S05]  /*2760*/  @P0 IMAD.X R5, RZ, RZ, R5, P1 ;  /* 0x000000ffff050224 */ /* 0x000fca00008e0605 */
[----:B------:R0:W-:Y:S04]  /*2770*/  @P0 ST.E.64 desc[UR36][R10.64], R4 ;  /* 0x000000040a000985 */ /* 0x0001e8000c101b24 */
[----:B------:R-:W2:Y:S01]  /*2780*/  LD.E.64 R8, desc[UR36][R6.64] ;  /* 0x0000002406087980 */ /* 0x000ea2000c101b00 */
[----:B------:R-:W-:Y:S01]  /*2790*/  ISETP.GE.U32.AND P0, PT, R4, UR4, PT ;  /* 0x0000000404007c0c */ /* 0x000fe2000bf06070 */
[----:B------:R-:W-:-:S03]  /*27a0*/  VIADD R15, R3, 0xfffffffc ;  /* 0xfffffffc030f7836 */ /* 0x000fc60000000000 */
[----:B------:R-:W-:Y:S01]  /*27b0*/  ISETP.GE.U32.AND.EX P0, PT, R5, RZ, PT, P0 ;  /* 0x000000ff0500720c */ /* 0x000fe20003f06100 */
[----:B------:R-:W-:-:S12]  /*27c0*/  IMAD.WIDE.U32 R14, R15, 0x8, R38 ;  /* 0x000000080f0e7825 */ /* 0x000fd800078e0026 */
[----:B------:R1:W-:Y:S01]  /*27d0*/  @P0 ST.E.64 desc[UR36][R10.64], RZ ;  /* 0x000000ff0a000985 */ /* 0x0003e2000c101b24 */
[----:B--2---:R-:W-:-:S05]  /*27e0*/  @P0 IADD3 R8, P1, PT, R8, 0x1, RZ ;  /* 0x0000000108080810 */ /* 0x004fca0007f3e0ff */
[----:B------:R-:W-:-:S05]  /*27f0*/  @P0 IMAD.X R9, RZ, RZ, R9, P1 ;  /* 0x000000ffff090224 */ /* 0x000fca00008e0609 */
[----:B------:R2:W-:Y:S04]  /*2800*/  @P0 ST.E.64 desc[UR36][R6.64], R8 ;  /* 0x0000000806000985 */ /* 0x0005e8000c101b24 */
[----:B0-----:R-:W3:Y:S01]  /*2810*/  LD.E.64 R4, desc[UR36][R14.64] ;  /* 0x000000240e047980 */ /* 0x001ee2000c101b00 */
[----:B------:R-:W-:-:S04]  /*2820*/  ISETP.GE.U32.AND P0, PT, R8, UR4, PT ;  /* 0x0000000408007c0c */ /* 0x000fc8000bf06070 */
[----:B------:R-:W-:-:S13]  /*2830*/  ISETP.GE.U32.AND.EX P0, PT, R9, RZ, PT, P0 ;  /* 0x000000ff0900720c */ /* 0x000fda0003f06100 */
[----:B------:R4:W-:Y:S01]  /*2840*/  @P0 ST.E.64 desc[UR36][R6.64], RZ ;  /* 0x000000ff06000985 */ /* 0x0009e2000c101b24 */
[----:B---3--:R-:W-:-:S04]  /*2850*/  @P0 IADD3 R4, P2, PT, R4, 0x1, RZ ;  /* 0x0000000104040810 */ /* 0x008fc80007f5e0ff */
[----:B------:R-:W-:Y:S01]  /*2860*/  ISETP.GE.U32.AND P1, PT, R4, UR4, PT ;  /* 0x0000000404007c0c */ /* 0x000fe2000bf26070 */
[----:B------:R-:W-:-:S05]  /*2870*/  @P0 IMAD.X R5, RZ, RZ, R5, P2 ;  /* 0x000000ffff050224 */ /* 0x000fca00010e0605 */
[----:B------:R-:W-:Y:S01]  /*2880*/  ISETP.GE.U32.AND.EX P1, PT, R5, RZ, PT, P1 ;  /* 0x000000ff0500720c */ /* 0x000fe20003f26110 */
[----:B------:R4:W-:-:S12]  /*2890*/  @P0 ST.E.64 desc[UR36][R14.64], R4 ;  /* 0x000000040e000985 */ /* 0x0009d8000c101b24 */
[----:B------:R-:W-:Y:S01]  /*28a0*/  @P1 VIADD R13, R3, 0xfffffffb ;  /* 0xfffffffb030d1836 */ /* 0x000fe20000000000 */
[----:B------:R4:W-:Y:S03]  /*28b0*/  @P1 ST.E.64 desc[UR36][R14.64], RZ ;  /* 0x000000ff0e001985 */ /* 0x0009e6000c101b24 */
[----:B-1----:R-:W-:-:S05]  /*28c0*/  @P1 IMAD.WIDE.U32 R10, R13, 0x8, R38 ;  /* 0x000000080d0a1825 */ /* 0x002fca00078e0026 */
[----:B--2---:R-:W2:Y:S01]  /*28d0*/  @P1 LD.E.64 R8, desc[UR36][R10.64] ;  /* 0x000000240a081980 */ /* 0x004ea2000c101b00 */
[----:B------:R-:W-:Y:S02]  /*28e0*/  VIADD R0, R0, 0x8 ;  /* 0x0000000800007836 */ /* 0x000fe40000000000 */
[----:B------:R-:W-:Y:S01]  /*28f0*/  VIADD R3, R3, 0xfffffff8 ;  /* 0xfffffff803037836 */ /* 0x000fe20000000000 */
[----:B--2---:R-:W-:-:S04]  /*2900*/  @P1 IADD3 R8, P0, PT, R8, 0x1, RZ ;  /* 0x0000000108081810 */ /* 0x004fc80007f1e0ff */
[----:B------:R-:W-:Y:S02]  /*2910*/  @P1 IADD3.X R9, PT, PT, RZ, R9, RZ, P0, !PT ;  /* 0x00000009ff091210 */ /* 0x000fe400007fe4ff */
[----:B------:R-:W-:-:S03]  /*2920*/  ISETP.NE.AND P0, PT, R0, RZ, PT ;  /* 0x000000ff0000720c */ /* 0x000fc60003f05270 */
[----:B------:R4:W-:Y:S10]  /*2930*/  @P1 ST.E.64 desc[UR36][R10.64], R8 ;  /* 0x000000080a001985 */ /* 0x0009f4000c101b24 */
[----:B------:R-:W-:Y:S05]  /*2940*/  @P0 BRA `(.L_x_40) ;  /* 0xfffffff800bc0947 */ /* 0x000fea000383ffff */
[----:B------:R-:W-:Y:S05]  /*2950*/  BSYNC.RECONVERGENT B0 ;  /* 0x0000000000007941 */ /* 0x000fea0003800200 */
.L_x_39:
[----:B------:R-:W-:-:S07]  /*2960*/  VIADD R3, R3, 0x4 ;  /* 0x0000000403037836 */ /* 0x000fce0000000000 */
.L_x_38:
[----:B------:R-:W-:Y:S01]  /*2970*/  LOP3.LUT P0, RZ, R27, 0x7, RZ, 0xc0, !PT ;  /* 0x000000071bff7812 */ /* 0x000fe2000780c0ff */
[----:B------:R-:W-:-:S12]  /*2980*/  BSSY.RECONVERGENT B0, `(.L_x_37) ;  /* 0x0000063000007945 */ /* 0x000fd80003800200 */
[----:B------:R-:W-:Y:S05]  /*2990*/  @!P0 BRA `(.L_x_41) ;  /* 0x0000000400848947 */ /* 0x000fea0003800000 */
[----:B------:R-:W2:Y:S01]  /*29a0*/  LDC R0, c[0x0][0x38c] ;  /* 0x0000e300ff007b82 */ /* 0x000ea20000000800 */
[----:B----4-:R-:W-:Y:S01]  /*29b0*/  MOV R15, R3 ;  /* 0x00000003000f7202 */ /* 0x010fe20000000f00 */
[----:B--2---:R-:W-:-:S05]  /*29c0*/  VIADD R27, R0, 0xffffffff ;  /* 0xffffffff001b7836 */ /* 0x004fca0000000000 */
[----:B------:R-:W-:-:S05]  /*29d0*/  LOP3.LUT R4, R27, 0x7, RZ, 0xc0, !PT ;  /* 0x000000071b047812 */ /* 0x000fca00078ec0ff */
[----:B------:R-:W-:-:S05]  /*29e0*/  VIADD R4, R4, 0xffffffff ;  /* 0xffffffff04047836 */ /* 0x000fca0000000000 */
[----:B------:R-:W-:-:S13]  /*29f0*/  ISETP.GE.U32.AND P0, PT, R4, 0x3, PT ;  /* 0x000000030400780c */ /* 0x000fda0003f06070 */
[----:B------:R-:W-:Y:S05]  /*2a00*/  @!P0 BRA `(.L_x_42) ;  /* 0x0000000000ac8947 */ /* 0x000fea0003800000 */
[----:B01----:R-:W-:Y:S01]  /*2a10*/  VIADD R9, R3, 0xffffffff ;  /* 0xffffffff03097836 */ /* 0x003fe20000000000 */
[----:B------:R-:W0:Y:S03]  /*2a20*/  LDCU UR4, c[0x0][0x388] ;  /* 0x00007100ff0477ac */ /* 0x000e260008000800 */
[----:B------:R-:W-:-:S05]  /*2a30*/  IMAD.WIDE.U32 R8, R9, 0x8, R38 ;  /* 0x0000000809087825 */ /* 0x000fca00078e0026 */
[----:B------:R-:W0:Y:S01]  /*2a40*/  LD.E.64 R6, desc[UR36][R8.64] ;  /* 0x0000002408067980 */ /* 0x000e22000c101b00 */
[----:B------:R-:W-:-:S04]  /*2a50*/  VIADD R13, R3, 0xfffffffe ;  /* 0xfffffffe030d7836 */ /* 0x000fc80000000000 */
[----:B------:R-:W-:-:S05]  /*2a60*/  IMAD.WIDE.U32 R12, R13, 0x8, R38 ;  /* 0x000000080d0c7825 */ /* 0x000fca00078e0026 */
[----:B------:R-:W2:Y:S01]  /*2a70*/  LD.E.64 R4, desc[UR36][R12.64] ;  /* 0x000000240c047980 */ /* 0x000ea2000c101b00 */
[----:B------:R-:W-:-:S04]  /*2a80*/  VIADD R11, R3, 0xfffffffd ;  /* 0xfffffffd030b7836 */ /* 0x000fc80000000000 */
[----:B------:R-:W-:Y:S01]  /*2a90*/  IMAD.WIDE.U32 R10, R11, 0x8, R38 ;  /* 0x000000080b0a7825 */ /* 0x000fe200078e0026 */
[----:B0-----:R-:W-:-:S04]  /*2aa0*/  ISETP.GE.U32.AND P0, PT, R6, UR4, PT ;  /* 0x0000000406007c0c */ /* 0x001fc8000bf06070 */
[----:B------:R-:W-:-:S13]  /*2ab0*/  ISETP.GE.U32.AND.EX P0, PT, R7, RZ, PT, P0 ;  /* 0x000000ff0700720c */ /* 0x000fda0003f06100 */
[----:B--2---:R-:W-:Y:S01]  /*2ac0*/  @P0 IADD3 R4, P1, PT, R4, 0x1, RZ ;  /* 0x0000000104040810 */ /* 0x004fe20007f3e0ff */
[----:B------:R-:W-:Y:S04]  /*2ad0*/  @P0 ST.E.64 desc[UR36][R8.64], RZ ;  /* 0x000000ff08000985 */ /* 0x000fe8000c101b24 */
[----:B------:R-:W-:-:S05]  /*2ae0*/  @P0 IMAD.X R5, RZ, RZ, R5, P1 ;  /* 0x000000ffff050224 */ /* 0x000fca00008e0605 */
[----:B------:R0:W-:Y:S04]  /*2af0*/  @P0 ST.E.64 desc[UR36][R12.64], R4 ;  /* 0x000000040c000985 */ /* 0x0001e8000c101b24 */
[----:B------:R-:W2:Y:S01]  /*2b00*/  LD.E.64 R6, desc[UR36][R10.64] ;  /* 0x000000240a067980 */ /* 0x000ea2000c101b00 */
[----:B------:R-:W-:Y:S01]  /*2b10*/  ISETP.GE.U32.AND P0, PT, R4, UR4, PT ;  /* 0x0000000404007c0c */ /* 0x000fe2000bf06070 */
[----:B------:R-:W-:-:S03]  /*2b20*/  VIADD R15, R3, 0xfffffffc ;  /* 0xfffffffc030f7836 */ /* 0x000fc60000000000 */
[----:B------:R-:W-:Y:S01]  /*2b30*/  ISETP.GE.U32.AND.EX P0, PT, R5, RZ, PT, P0 ;  /* 0x000000ff0500720c */ /* 0x000fe20003f06100 */
[----:B0-----:R-:W-:-:S12]  /*2b40*/  IMAD.WIDE.U32 R4, R15, 0x8, R38 ;  /* 0x000000080f047825 */ /* 0x001fd800078e0026 */
[----:B------:R0:W-:Y:S01]  /*2b50*/  @P0 ST.E.64 desc[UR36][R12.64], RZ ;  /* 0x000000ff0c000985 */ /* 0x0001e2000c101b24 */
[----:B--2---:R-:W-:-:S04]  /*2b60*/  @P0 IADD3 R6, P1, PT, R6, 0x1, RZ ;  /* 0x0000000106060810 */ /* 0x004fc80007f3e0ff */
[----:B------:R-:W-:-:S05]  /*2b70*/  @P0 IADD3.X R7, PT, PT, RZ, R7, RZ, P1, !PT ;  /* 0x00000007ff070210 */ /* 0x000fca0000ffe4ff */
[----:B------:R0:W-:Y:S04]  /*2b80*/  @P0 ST.E.64 desc[UR36][R10.64], R6 ;  /* 0x000000060a000985 */ /* 0x0001e8000c101b24 */
[----:B------:R-:W2:Y:S01]  /*2b90*/  LD.E.64 R8, desc[UR36][R4.64] ;  /* 0x0000002404087980 */ /* 0x000ea2000c101b00 */
[----:B------:R-:W-:Y:S01]  /*2ba0*/  ISETP.GE.U32.AND P0, PT, R6, UR4, PT ;  /* 0x0000000406007c0c */ /* 0x000fe2000bf06070 */
[----:B------:R-:W-:Y:S03]  /*2bb0*/  BSSY.RECONVERGENT B1, `(.L_x_42) ;  /* 0x0000010000017945 */ /* 0x000fe60003800200 */
[----:B------:R-:W-:-:S13]  /*2bc0*/  ISETP.GE.U32.AND.EX P0, PT, R7, RZ, PT, P0 ;  /* 0x000000ff0700720c */ /* 0x000fda0003f06100 */
[----:B------:R0:W-:Y:S01]  /*2bd0*/  @P0 ST.E.64 desc[UR36][R10.64], RZ ;  /* 0x000000ff0a000985 */ /* 0x0001e2000c101b24 */
[----:B--2---:R-:W-:-:S05]  /*2be0*/  @P0 IADD3 R8, P1, PT, R8, 0x1, RZ ;  /* 0x0000000108080810 */ /* 0x004fca0007f3e0ff */
[----:B------:R-:W-:-:S05]  /*2bf0*/  @P0 IMAD.X R9, RZ, RZ, R9, P1 ;  /* 0x000000ffff090224 */ /* 0x000fca00008e0609 */
[----:B------:R0:W-:Y:S01]  /*2c00*/  @P0 ST.E.64 desc[UR36][R4.64], R8 ;  /* 0x0000000804000985 */ /* 0x0001e2000c101b24 */
[----:B------:R-:W-:-:S04]  /*2c10*/  ISETP.GE.U32.AND P0, PT, R8, UR4, PT ;  /* 0x0000000408007c0c */ /* 0x000fc8000bf06070 */
[----:B------:R-:W-:-:S13]  /*2c20*/  ISETP.GE.U32.AND.EX P0, PT, R9, RZ, PT, P0 ;  /* 0x000000ff0900720c */ /* 0x000fda0003f06100 */
[----:B0-----:R-:W-:Y:S05]  /*2c30*/  @!P0 BRA `(.L_x_43) ;  /* 0x00000000001c8947 */ /* 0x001fea0003800000 */
[----:B------:R-:W-:Y:S01]  /*2c40*/  VIADD R7, R3, 0xfffffffb ;  /* 0xfffffffb03077836 */ /* 0x000fe20000000000 */
[----:B------:R0:W-:Y:S03]  /*2c50*/  ST.E.64 desc[UR36][R4.64], RZ ;  /* 0x000000ff04007985 */ /* 0x0001e6000c101b24 */
[----:B------:R-:W-:-:S05]  /*2c60*/  IMAD.WIDE.U32 R6, R7, 0x8, R38 ;  /* 0x0000000807067825 */ /* 0x000fca00078e0026 */
[----:B------:R-:W2:Y:S02]  /*2c70*/  LD.E.64 R8, desc[UR36][R6.64] ;  /* 0x0000002406087980 */ /* 0x000ea4000c101b00 */
[----:B--2---:R-:W-:-:S05]  /*2c80*/  IADD3 R8, P0, PT, R8, 0x1, RZ ;  /* 0x0000000108087810 */ /* 0x004fca0007f1e0ff */
[----:B------:R-:W-:-:S05]  /*2c90*/  IMAD.X R9, RZ, RZ, R9, P0 ;  /* 0x000000ffff097224 */ /* 0x000fca00000e0609 */
[----:B------:R0:W-:Y:S03]  /*2ca0*/  ST.E.64 desc[UR36][R6.64], R8 ;  /* 0x0000000806007985 */ /* 0x0001e6000c101b24 */
.L_x_43:
[----:B------:R-:W-:Y:S05]  /*2cb0*/  BSYNC.RECONVERGENT B1 ;  /* 0x0000000000017941 */ /* 0x000fea0003800200 */
.L_x_42:
[----:B------:R-:W-:-:S13]  /*2cc0*/  LOP3.LUT P0, R3, R27, 0x3, RZ, 0xc0, !PT ;  /* 0x000000031b037812 */ /* 0x000fda000780c0ff */
[----:B------:R-:W-:Y:S05]  /*2cd0*/  @!P0 BRA `(.L_x_41) ;  /* 0x0000000000b48947 */ /* 0x000fea0003800000 */
[----:B------:R-:W-:Y:S01]  /*2ce0*/  ISETP.NE.AND P0, PT, R3, 0x1, PT ;  /* 0x000000010300780c */ /* 0x000fe20003f05270 */
[----:B------:R-:W-:Y:S01]  /*2cf0*/  IMAD.MOV.U32 R3, RZ, RZ, R15 ;  /* 0x000000ffff037224 */ /* 0x000fe200078e000f */
[----:B------:R-:W-:-:S04]  /*2d00*/  LOP3.LUT R0, R0, 0x1, RZ, 0xc0, !PT ;  /* 0x0000000100007812 */ /* 0x000fc800078ec0ff */
[----:B------:R-:W-:-:S07]  /*2d10*/  ISETP.NE.U32.AND P1, PT, R0, 0x1, PT ;  /* 0x000000010000780c */ /* 0x000fce0003f25070 */
[----:B------:R-:W-:Y:S06]  /*2d20*/  @!P0 BRA `(.L_x_44) ;  /* 0x0000000000648947 */ /* 0x000fec0003800000 */
[C---:B01----:R-:W-:Y:S01]  /*2d30*/  VIADD R9, R15.reuse, 0xffffffff ;  /* 0xffffffff0f097836 */ /* 0x043fe20000000000 */
[----:B------:R-:W-:Y:S01]  /*2d40*/  IADD3 R3, PT, PT, R15, -0x2, RZ ;  /* 0xfffffffe0f037810 */ /* 0x000fe20007ffe0ff */
[----:B------:R-:W0:Y:S02]  /*2d50*/  LDCU UR4, c[0x0][0x388] ;  /* 0x00007100ff0477ac */ /* 0x000e240008000800 */
[----:B------:R-:W-:-:S05]  /*2d60*/  IMAD.WIDE.U32 R8, R9, 0x8, R38 ;  /* 0x0000000809087825 */ /* 0x000fca00078e0026 */
[----:B------:R-:W0:Y:S01]  /*2d70*/  LD.E.64 R10, desc[UR36][R8.64] ;  /* 0x00000024080a7980 */ /* 0x000e22000c101b00 */
[----:B------:R-:W-:-:S05]  /*2d80*/  IMAD.WIDE.U32 R4, R3, 0x8, R38 ;  /* 0x0000000803047825 */ /* 0x000fca00078e0026 */
[----:B------:R-:W2:Y:S01]  /*2d90*/  LD.E.64 R6, desc[UR36][R4.64] ;  /* 0x0000002404067980 */ /* 0x000ea2000c101b00 */
[----:B------:R-:W-:Y:S01]  /*2da0*/  BSSY.RECONVERGENT B1, `(.L_x_44) ;  /* 0x0000011000017945 */ /* 0x000fe20003800200 */
[----:B0-----:R-:W-:-:S04]  /*2db0*/  ISETP.GE.U32.AND P0, PT, R10, UR4, PT ;  /* 0x000000040a007c0c */ /* 0x001fc8000bf06070 */
[----:B------:R-:W-:-:S13]  /*2dc0*/  ISETP.GE.U32.AND.EX P0, PT, R11, RZ, PT, P0 ;  /* 0x000000ff0b00720c */ /* 0x000fda0003f06100 */
[----:B--2---:R-:W-:Y:S01]  /*2dd0*/  @P0 IADD3 R6, P2, PT, R6, 0x1, RZ ;  /* 0x0000000106060810 */ /* 0x004fe20007f5e0ff */
[----:B------:R0:W-:Y:S04]  /*2de0*/  @P0 ST.E.64 desc[UR36][R8.64], RZ ;  /* 0x000000ff08000985 */ /* 0x0001e8000c101b24 */
        /* <DEDUP_REMOVED lines=12> */
.L_x_45:
[----:B------:R-:W-:Y:S05]  /*2eb0*/  BSYNC.RECONVERGENT B1 ;  /* 0x0000000000017941 */ /* 0x000fea0003800200 */
.L_x_44:
[----:B------:R-:W-:Y:S05]  /*2ec0*/  @!P1 BRA `(.L_x_41) ;  /* 0x0000000000389947 */ /* 0x000fea0003800000 */
[----:B01----:R-:W-:Y:S01]  /*2ed0*/  VIADD R7, R3, 0xffffffff ;  /* 0xffffffff03077836 */ /* 0x003fe20000000000 */
[----:B------:R-:W0:Y:S03]  /*2ee0*/  LDCU UR4, c[0x0][0x388] ;  /* 0x00007100ff0477ac */ /* 0x000e260008000800 */
[----:B------:R-:W-:-:S05]  /*2ef0*/  IMAD.WIDE.U32 R6, R7, 0x8, R38 ;  /* 0x0000000807067825 */ /* 0x000fca00078e0026 */
[----:B------:R-:W0:Y:S02]  /*2f00*/  LD.E.64 R4, desc[UR36][R6.64] ;  /* 0x0000002406047980 */ /* 0x000e24000c101b00 */
[----:B0-----:R-:W-:-:S04]  /*2f10*/  ISETP.GE.U32.AND P0, PT, R4, UR4, PT ;  /* 0x0000000404007c0c */ /* 0x001fc8000bf06070 */
[----:B------:R-:W-:-:S13]  /*2f20*/  ISETP.GE.U32.AND.EX P0, PT, R5, RZ, PT, P0 ;  /* 0x000000ff0500720c */ /* 0x000fda0003f06100 */
[----:B------:R-:W-:Y:S05]  /*2f30*/  @!P0 BRA `(.L_x_41) ;  /* 0x00000000001c8947 */ /* 0x000fea0003800000 */
[----:B------:R-:W-:Y:S01]  /*2f40*/  VIADD R5, R3, 0xfffffffe ;  /* 0xfffffffe03057836 */ /* 0x000fe20000000000 */
[----:B------:R2:W-:Y:S03]  /*2f50*/  ST.E.64 desc[UR36][R6.64], RZ ;  /* 0x000000ff06007985 */ /* 0x0005e6000c101b24 */
[----:B------:R-:W-:-:S05]  /*2f60*/  IMAD.WIDE.U32 R4, R5, 0x8, R38 ;  /* 0x0000000805047825 */ /* 0x000fca00078e0026 */
[----:B------:R-:W3:Y:S02]  /*2f70*/  LD.E.64 R8, desc[UR36][R4.64] ;  /* 0x0000002404087980 */ /* 0x000ee4000c101b00 */
[----:B---3--:R-:W-:-:S04]  /*2f80*/  IADD3 R8, P0, PT, R8, 0x1, RZ ;  /* 0x0000000108087810 */ /* 0x008fc80007f1e0ff */
[----:B------:R-:W-:-:S05]  /*2f90*/  IADD3.X R9, PT, PT, RZ, R9, RZ, P0, !PT ;  /* 0x00000009ff097210 */ /* 0x000fca00007fe4ff */
[----:B------:R2:W-:Y:S04]  /*2fa0*/  ST.E.64 desc[UR36][R4.64], R8 ;  /* 0x0000000804007985 */ /* 0x0005e8000c101b24 */
.L_x_41:
[----:B------:R-:W-:Y:S05]  /*2fb0*/  BSYNC.RECONVERGENT B0 ;  /* 0x0000000000007941 */ /* 0x000fea0003800200 */
.L_x_37:
[----:B------:R-:W3:Y:S02]  /*2fc0*/  LDC R0, c[0x0][0x38c] ;  /* 0x0000e300ff007b82 */ /* 0x000ee40000000800 */
[----:B---3--:R-:W-:-:S13]  /*2fd0*/  ISETP.GE.AND P0, PT, R0, 0x1, PT ;  /* 0x000000010000780c */ /* 0x008fda0003f06270 */
[----:B------:R-:W-:Y:S05]  /*2fe0*/  @!P0 BRA `(.L_x_46) ;  /* 0x0000000c00348947 */ /* 0x000fea0003800000 */
[----:B------:R-:W-:Y:S01]  /*2ff0*/  ISETP.GE.U32.AND P0, PT, R27, 0xf, PT ;  /* 0x0000000f1b00780c */ /* 0x000fe20003f06070 */
[----:B------:R-:W-:Y:S01]  /*3000*/  BSSY.RECONVERGENT B0, `(.L_x_47) ;  /* 0x000005f000007945 */ /* 0x000fe20003800200 */
[----:B------:R-:W-:-:S11]  /*3010*/  IMAD.MOV.U32 R3, RZ, RZ, RZ ;  /* 0x000000ffff037224 */ /* 0x000fd600078e00ff */
[----:B------:R-:W-:Y:S05]  /*3020*/  @!P0 BRA `(.L_x_48) ;  /* 0x0000000400708947 */ /* 0x000fea0003800000 */
[----:B------:R-:W-:Y:S01]  /*3030*/  BSSY.RECONVERGENT B1, `(.L_x_49) ;  /* 0x000005a000017945 */ /* 0x000fe20003800200 */
[----:B------:R-:W-:-:S07]  /*3040*/  IMAD.MOV.U32 R3, RZ, RZ, RZ ;  /* 0x000000ffff037224 */ /* 0x000fce00078e00ff */
.L_x_50:
[----:B012-4-:R-:W-:Y:S01]  /*3050*/  IMAD.WIDE.U32 R6, R3, 0x8, R38 ;  /* 0x0000000803067825 */ /* 0x017fe200078e0026 */
[----:B------:R-:W0:Y:S04]  /*3060*/  LDCU.64 UR4, c[0x0][0x380] ;  /* 0x00007000ff0477ac */ /* 0x000e280008000a00 */
[----:B---3--:R-:W0:Y:S02]  /*3070*/  LD.E.64 R4, desc[UR36][R6.64] ;  /* 0x0000002406047980 */ /* 0x008e24000c101b00 */
[----:B0-----:R-:W-:-:S04]  /*3080*/  IADD3 R10, P0, PT, R4, UR4, RZ ;  /* 0x00000004040a7c10 */ /* 0x001fc8000ff1e0ff */
[----:B------:R-:W-:-:S06]  /*3090*/  IADD3.X R11, PT, PT, R5, UR5, RZ, P0, !PT ;  /* 0x00000005050b7c10 */ /* 0x000fcc00087fe4ff */
[----:B------:R-:W2:Y:S01]  /*30a0*/  LDG.E.U8 R11, desc[UR36][R10.64] ;  /* 0x000000240a0b7981 */ /* 0x000ea2000c1e1100 */
[----:B------:R-:W-:-:S05]  /*30b0*/  IADD3 R4, P0, PT, R3, R22, RZ ;  /* 0x0000001603047210 */ /* 0x000fca0007f1e0ff */
[----:B------:R-:W-:-:S05]  /*30c0*/  IMAD.X R5, RZ, RZ, R19, P0 ;  /* 0x000000ffff057224 */ /* 0x000fca00000e0613 */
[----:B--2---:R0:W-:Y:S04]  /*30d0*/  ST.E.U8 desc[UR36][R4.64], R11 ;  /* 0x0000000b04007985 */ /* 0x0041e8000c101124 */
[----:B------:R-:W2:Y:S02]  /*30e0*/  LD.E.64 R8, desc[UR36][R6.64+0x8] ;  /* 0x0000082406087980 */ /* 0x000ea4000c101b00 */
[----:B--2---:R-:W-:-:S04]  /*30f0*/  IADD3 R12, P0, PT, R8, UR4, RZ ;  /* 0x00000004080c7c10 */ /* 0x004fc8000ff1e0ff */
[----:B------:R-:W-:-:S06]  /*3100*/  IADD3.X R13, PT, PT, R9, UR5, RZ, P0, !PT ;  /* 0x00000005090d7c10 */ /* 0x000fcc00087fe4ff */
[----:B------:R-:W2:Y:S04]  /*3110*/  LDG.E.U8 R13, desc[UR36][R12.64] ;  /* 0x000000240c0d7981 */ /* 0x000ea8000c1e1100 */
[----:B--2---:R1:W-:Y:S04]  /*3120*/  ST.E.U8 desc[UR36][R4.64+0x1], R13 ;  /* 0x0000010d04007985 */ /* 0x0043e8000c101124 */
[----:B------:R-:W2:Y:S02]  /*3130*/  LD.E.64 R8, desc[UR36][R6.64+0x10] ;  /* 0x0000102406087980 */ /* 0x000ea4000c101b00 */
[----:B--2---:R-:W-:-:S04]  /*3140*/  IADD3 R8, P0, PT, R8, UR4, RZ ;  /* 0x0000000408087c10 */ /* 0x004fc8000ff1e0ff */
[----:B------:R-:W-:-:S06]  /*3150*/  IADD3.X R9, PT, PT, R9, UR5, RZ, P0, !PT ;  /* 0x0000000509097c10 */ /* 0x000fcc00087fe4ff */
[----:B------:R-:W2:Y:S04]  /*3160*/  LDG.E.U8 R9, desc[UR36][R8.64] ;  /* 0x0000002408097981 */ /* 0x000ea8000c1e1100 */
[----:B--2---:R2:W-:Y:S04]  /*3170*/  ST.E.U8 desc[UR36][R4.64+0x2], R9 ;  /* 0x0000020904007985 */ /* 0x0045e8000c101124 */
[----:B0-----:R-:W3:Y:S02]  /*3180*/  LD.E.64 R10, desc[UR36][R6.64+0x18] ;  /* 0x00001824060a7980 */ /* 0x001ee4000c101b00 */
[----:B---3--:R-:W-:-:S04]  /*3190*/  IADD3 R10, P0, PT, R10, UR4, RZ ;  /* 0x000000040a0a7c10 */ /* 0x008fc8000ff1e0ff */
[----:B------:R-:W-:-:S06]  /*31a0*/  IADD3.X R11, PT, PT, R11, UR5, RZ, P0, !PT ;  /* 0x000000050b0b7c10 */ /* 0x000fcc00087fe4ff */
[----:B------:R-:W3:Y:S04]  /*31b0*/  LDG.E.U8 R11, desc[UR36][R10.64] ;  /* 0x000000240a0b7981 */ /* 0x000ee8000c1e1100 */
[----:B---3--:R0:W-:Y:S04]  /*31c0*/  ST.E.U8 desc[UR36][R4.64+0x3], R11 ;  /* 0x0000030b04007985 */ /* 0x0081e8000c101124 */
[----:B-1----:R-:W3:Y:S02]  /*31d0*/  LD.E.64 R12, desc[UR36][R6.64+0x20] ;  /* 0x00002024060c7980 */ /* 0x002ee4000c101b00 */
[----:B---3--:R-:W-:-:S04]  /*31e0*/  IADD3 R12, P0, PT, R12, UR4, RZ ;  /* 0x000000040c0c7c10 */ /* 0x008fc8000ff1e0ff */
[----:B------:R-:W-:-:S06]  /*31f0*/  IADD3.X R13, PT, PT, R13, UR5, RZ, P0, !PT ;  /* 0x000000050d0d7c10 */ /* 0x000fcc00087fe4ff */
[----:B------:R-:W3:Y:S04]  /*3200*/  LDG.E.U8 R13, desc[UR36][R12.64] ;  /* 0x000000240c0d7981 */ /* 0x000ee8000c1e1100 */
[----:B---3--:R1:W-:Y:S04]  /*3210*/  ST.E.U8 desc[UR36][R4.64+0x4], R13 ;  /* 0x0000040d04007985 */ /* 0x0083e8000c101124 */
[----:B--2---:R-:W2:Y:S02]  /*3220*/  LD.E.64 R8, desc[UR36][R6.64+0x28] ;  /* 0x0000282406087980 */ /* 0x004ea4000c101b00 */
        /* <DEDUP_REMOVED lines=49> */
[----:B0-----:R-:W2:Y:S02]  /*3540*/  LD.E.64 R10, desc[UR36][R6.64+0x78] ;  /* 0x00007824060a7980 */ /* 0x001ea4000c101b00 */
[----:B--2---:R-:W-:-:S04]  /*3550*/  IADD3 R10, P0, PT, R10, UR4, RZ ;  /* 0x000000040a0a7c10 */ /* 0x004fc8000ff1e0ff */
[----:B------:R-:W-:-:S06]  /*3560*/  IADD3.X R11, PT, PT, R11, UR5, RZ, P0, !PT ;  /* 0x000000050b0b7c10 */ /* 0x000fcc00087fe4ff */
[----:B------:R-:W2:Y:S01]  /*3570*/  LDG.E.U8 R11, desc[UR36][R10.64] ;  /* 0x000000240a0b7981 */ /* 0x000ea2000c1e1100 */
[----:B------:R-:W-:Y:S01]  /*3580*/  VIADD R3, R3, 0x10 ;  /* 0x0000001003037836 */ /* 0x000fe20000000000 */
[----:B------:R-:W-:-:S04]  /*3590*/  LOP3.LUT R12, R0, 0x7ffffff0, RZ, 0xc0, !PT ;  /* 0x7ffffff0000c7812 */ /* 0x000fc800078ec0ff */
[----:B------:R-:W-:Y:S01]  /*35a0*/  ISETP.NE.AND P0, PT, R3, R12, PT ;  /* 0x0000000c0300720c */ /* 0x000fe20003f05270 */
[----:B--2---:R3:W-:-:S12]  /*35b0*/  ST.E.U8 desc[UR36][R4.64+0xf], R11 ;  /* 0x00000f0b04007985 */ /* 0x0047d8000c101124 */
[----:B------:R-:W-:Y:S05]  /*35c0*/  @P0 BRA `(.L_x_50) ;  /* 0xfffffff800a00947 */ /* 0x000fea000383ffff */
[----:B------:R-:W-:Y:S05]  /*35d0*/  BSYNC.RECONVERGENT B1 ;  /* 0x0000000000017941 */ /* 0x000fea0003800200 */
.L_x_49:
[----:B------:R-:W-:-:S07]  /*35e0*/  IMAD.MOV.U32 R3, RZ, RZ, R12 ;  /* 0x000000ffff037224 */ /* 0x000fce00078e000c */
.L_x_48:
[----:B------:R-:W-:Y:S05]  /*35f0*/  BSYNC.RECONVERGENT B0 ;  /* 0x0000000000007941 */ /* 0x000fea0003800200 */
.L_x_47:
[----:B------:R-:W5:Y:S02]  /*3600*/  LDCU UR4, c[0x0][0x38c] ;  /* 0x00007180ff0477ac */ /* 0x000f640008000800 */
[----:B-----5:R-:W-:-:S04]  /*3610*/  ULOP3.LUT UR5, UR4, 0xf, URZ, 0xc0, !UPT ;  /* 0x0000000f04057892 */ /* 0x020fc8000f8ec0ff */
[----:B------:R-:W-:-:S09]  /*3620*/  UISETP.NE.AND UP0, UPT, UR5, URZ, UPT ;  /* 0x000000ff0500728c */ /* 0x000fd2000bf05270 */
[----:B------:R-:W-:Y:S05]  /*3630*/  BRA.U !UP0, `(.L_x_46) ;  /* 0x0000000508a07547 */ /* 0x000fea000b800000 */
[----:B------:R-:W-:Y:S02]  /*3640*/  ULOP3.LUT UR6, UR4, 0x7, URZ, 0xc0, !UPT ;  /* 0x0000000704067892 */ /* 0x000fe4000f8ec0ff */
[----:B------:R-:W-:Y:S02]  /*3650*/  UIADD3 UR4, UPT, UPT, UR5, -0x1, URZ ;  /* 0xffffffff05047890 */ /* 0x000fe4000fffe0ff */
[----:B------:R-:W-:Y:S02]  /*3660*/  UISETP.NE.AND UP1, UPT, UR6, URZ, UPT ;  /* 0x000000ff0600728c */ /* 0x000fe4000bf25270 */
[----:B------:R-:W-:-:S09]  /*3670*/  UISETP.GE.U32.AND UP0, UPT, UR4, 0x7, UPT ;  /* 0x000000070400788c */ /* 0x000fd2000bf06070 */
[----:B------:R-:W-:Y:S05]  /*3680*/  BRA.U !UP0, `(.L_x_51) ;  /* 0x0000000108b47547 */ /* 0x000fea000b800000 */
[----:B012-4-:R-:W-:Y:S01]  /*3690*/  IMAD.WIDE.U32 R6, R3, 0x8, R38 ;  /* 0x0000000803067825 */ /* 0x017fe200078e0026 */
[----:B------:R-:W0:Y:S04]  /*36a0*/  LDCU.64 UR4, c[0x0][0x380] ;  /* 0x00007000ff0477ac */ /* 0x000e280008000a00 */
[----:B---3--:R-:W0:Y:S02]  /*36b0*/  LD.E.64 R4, desc[UR36][R6.64] ;  /* 0x0000002406047980 */ /* 0x008e24000c101b00 */
[----:B0-----:R-:W-:-:S04]  /*36c0*/  IADD3 R12, P0, PT, R4, UR4, RZ ;  /* 0x00000004040c7c10 */ /* 0x001fc8000ff1e0ff */
[----:B------:R-:W-:-:S06]  /*36d0*/  IADD3.X R13, PT, PT, R5, UR5, RZ, P0, !PT ;  /* 0x00000005050d7c10 */ /* 0x000fcc00087fe4ff */
[----:B------:R-:W2:Y:S01]  /*36e0*/  LDG.E.U8 R13, desc[UR36][R12.64] ;  /* 0x000000240c0d7981 */ /* 0x000ea2000c1e1100 */
[----:B------:R-:W-:-:S04]  /*36f0*/  IADD3 R4, P0, PT, R3, R22, RZ ;  /* 0x0000001603047210 */ /* 0x000fc80007f1e0ff */
[----:B------:R-:W-:-:S05]  /*3700*/  IADD3.X R5, PT, PT, RZ, R19, RZ, P0, !PT ;  /* 0x00000013ff057210 */ /* 0x000fca00007fe4ff */
        /* <DEDUP_REMOVED lines=34> */
[----:B------:R-:W3:Y:S01]  /*3930*/  LDG.E.U8 R9, desc[UR36][R8.64] ;  /* 0x0000002408097981 */ /* 0x000ee2000c1e1100 */
[----:B------:R-:W-:-:S03]  /*3940*/  VIADD R3, R3, 0x8 ;  /* 0x0000000803037836 */ /* 0x000fc60000000000 */
[----:B---3--:R2:W-:Y:S04]  /*3950*/  ST.E.U8 desc[UR36][R4.64+0x7], R9 ;  /* 0x0000070904007985 */ /* 0x0085e8000c101124 */
.L_x_51:
[----:B------:R-:W-:Y:S05]  /*3960*/  BRA.U !UP1, `(.L_x_46) ;  /* 0x0000000109d47547 */ /* 0x000fea000b800000 */
[----:B------:R-:W-:Y:S01]  /*3970*/  UIADD3 UR4, UPT, UPT, UR6, -0x1, URZ ;  /* 0xffffffff06047890 */ /* 0x000fe2000fffe0ff */
[----:B------:R-:W-:-:S03]  /*3980*/  ISETP.NE.AND P0, PT, R25, RZ, PT ;  /* 0x000000ff1900720c */ /* 0x000fc60003f05270 */
        /* <DEDUP_REMOVED lines=25> */
[----:B------:R-:W-:-:S03]  /*3b20*/  VIADD R3, R3, 0x4 ;  /* 0x0000000403037836 */ /* 0x000fc60000000000 */
[----:B--2---:R1:W-:Y:S04]  /*3b30*/  ST.E.U8 desc[UR36][R4.64+0x3], R13 ;  /* 0x0000030d04007985 */ /* 0x0043e8000c101124 */
.L_x_52:
[----:B------:R-:W-:Y:S05]  /*3b40*/  @!P0 BRA `(.L_x_46) ;  /* 0x00000000005c8947 */ /* 0x000fea0003800000 */
[----:B01234-:R-:W-:Y:S01]  /*3b50*/  IMAD.WIDE.U32 R4, R3, 0x8, R38 ;  /* 0x0000000803047825 */ /* 0x01ffe200078e0026 */
[----:B------:R-:W0:Y:S04]  /*3b60*/  LDCU.64 UR4, c[0x0][0x380] ;  /* 0x00007000ff0477ac */ /* 0x000e280008000a00 */
[----:B------:R-:W0:Y:S02]  /*3b70*/  LD.E.64 R6, desc[UR36][R4.64] ;  /* 0x0000002404067980 */ /* 0x000e24000c101b00 */
[----:B0-----:R-:W-:-:S04]  /*3b80*/  IADD3 R8, P0, PT, R6, UR4, RZ ;  /* 0x0000000406087c10 */ /* 0x001fc8000ff1e0ff */
[----:B------:R-:W-:-:S06]  /*3b90*/  IADD3.X R9, PT, PT, R7, UR5, RZ, P0, !PT ;  /* 0x0000000507097c10 */ /* 0x000fcc00087fe4ff */
[----:B------:R-:W2:Y:S01]  /*3ba0*/  LDG.E.U8 R9, desc[UR36][R8.64] ;  /* 0x0000002408097981 */ /* 0x000ea2000c1e1100 */
[----:B------:R-:W-:-:S05]  /*3bb0*/  IADD3 R6, P0, PT, R3, R22, RZ ;  /* 0x0000001603067210 */ /* 0x000fca0007f1e0ff */
[----:B------:R-:W-:Y:S01]  /*3bc0*/  IMAD.X R7, RZ, RZ, R19, P0 ;  /* 0x000000ffff077224 */ /* 0x000fe200000e0613 */
[----:B------:R-:W-:-:S04]  /*3bd0*/  ISETP.NE.AND P0, PT, R25, 0x1, PT ;  /* 0x000000011900780c */ /* 0x000fc80003f05270 */
[----:B--2---:R0:W-:Y:S09]  /*3be0*/  ST.E.U8 desc[UR36][R6.64], R9 ;  /* 0x0000000906007985 */ /* 0x0041f2000c101124 */
[----:B------:R-:W-:Y:S05]  /*3bf0*/  @!P0 BRA `(.L_x_46) ;  /* 0x0000000000308947 */ /* 0x000fea0003800000 */
[----:B0-----:R-:W2:Y:S02]  /*3c00*/  LD.E.64 R8, desc[UR36][R4.64+0x8] ;  /* 0x0000082404087980 */ /* 0x001ea4000c101b00 */
[----:B--2---:R-:W-:-:S04]  /*3c10*/  IADD3 R8, P0, PT, R8, UR4, RZ ;  /* 0x0000000408087c10 */ /* 0x004fc8000ff1e0ff */
[----:B------:R-:W-:-:S06]  /*3c20*/  IADD3.X R9, PT, PT, R9, UR5, RZ, P0, !PT ;  /* 0x0000000509097c10 */ /* 0x000fcc00087fe4ff */
[----:B------:R-:W2:Y:S01]  /*3c30*/  LDG.E.U8 R9, desc[UR36][R8.64] ;  /* 0x0000002408097981 */ /* 0x000ea2000c1e1100 */
[----:B------:R-:W-:-:S03]  /*3c40*/  ISETP.NE.AND P0, PT, R25, 0x2, PT ;  /* 0x000000021900780c */ /* 0x000fc60003f05270 */
[----:B--2---:R0:W-:Y:S10]  /*3c50*/  ST.E.U8 desc[UR36][R6.64+0x1], R9 ;  /* 0x0000010906007985 */ /* 0x0041f4000c101124 */
[----:B------:R-:W-:Y:S05]  /*3c60*/  @!P0 BRA `(.L_x_46) ;  /* 0x0000000000148947 */ /* 0x000fea0003800000 */
[----:B------:R-:W2:Y:S02]  /*3c70*/  LD.E.64 R4, desc[UR36][R4.64+0x10] ;  /* 0x0000102404047980 */ /* 0x000ea4000c101b00 */
[----:B--2---:R-:W-:-:S04]  /*3c80*/  IADD3 R8, P0, PT, R4, UR4, RZ ;  /* 0x0000000404087c10 */ /* 0x004fc8000ff1e0ff */
[----:B0-----:R-:W-:-:S06]  /*3c90*/  IADD3.X R9, PT, PT, R5, UR5, RZ, P0, !PT ;  /* 0x0000000505097c10 */ /* 0x001fcc00087fe4ff */
[----:B------:R-:W2:Y:S04]  /*3ca0*/  LDG.E.U8 R9, desc[UR36][R8.64] ;  /* 0x0000002408097981 */ /* 0x000ea8000c1e1100 */
[----:B--2---:R0:W-:Y:S02]  /*3cb0*/  ST.E.U8 desc[UR36][R6.64+0x2], R9 ;  /* 0x0000020906007985 */ /* 0x0041e4000c101124 */
.L_x_46:
[----:B------:R-:W-:Y:S01]  /*3cc0*/  BSSY.RECONVERGENT B6, `(.L_x_53) ;  /* 0x00000aa000067945 */ /* 0x000fe20003800200 */
[----:B------:R-:W-:-:S07]  /*3cd0*/  IMAD.MOV.U32 R23, RZ, RZ, RZ ;  /* 0x000000ffff177224 */ /* 0x000fce00078e00ff */
.L_x_69:
[----:B------:R-:W5:Y:S01]  /*3ce0*/  LDCU UR4, c[0x0][0x38c] ;  /* 0x00007180ff0477ac */ /* 0x000f620008000800 */
[----:B------:R-:W-:Y:S01]  /*3cf0*/  IADD3 R23, PT, PT, R23, 0x1, RZ ;  /* 0x0000000117177810 */ /* 0x000fe20007ffe0ff */
[----:B------:R-:W-:Y:S01]  /*3d00*/  BSSY.RECONVERGENT B0, `(.L_x_54) ;  /* 0x0000013000007945 */ /* 0x000fe20003800200 */
[----:B------:R-:W-:Y:S02]  /*3d10*/  IMAD.MOV.U32 R0, RZ, RZ, RZ ;  /* 0x000000ffff007224 */ /* 0x000fe400078e00ff */
[----:B------:R-:W-:Y:S01]  /*3d20*/  ISETP.NE.AND P0, PT, R23, 0x1f4, PT ;  /* 0x000001f41700780c */ /* 0x000fe20003f05270 */
[----:B------:R-:W-:Y:S02]  /*3d30*/  IMAD.MOV.U32 R3, RZ, RZ, RZ ;  /* 0x000000ffff037224 */ /* 0x000fe400078e00ff */
[----:B------:R-:W-:Y:S01]  /*3d40*/  IMAD.U32 R33, RZ, RZ, UR39 ;  /* 0x00000027ff217e24 */ /* 0x000fe2000f8e00ff */
[----:B------:R-:W-:Y:S01]  /*3d50*/  P2R R32, PR, RZ, 0x1 ;  /* 0x00000001ff207803 */ /* 0x000fe20000000000 */
[----:B-----5:R-:W-:-:S08]  /*3d60*/  IMAD.U32 R37, RZ, RZ, UR4 ;  /* 0x00000004ff257e24 */ /* 0x020fd0000f8e00ff */
.L_x_55:
[----:B01234-:R-:W-:Y:S01]  /*3d70*/  IMAD.MOV.U32 R4, RZ, RZ, R37 ;  /* 0x000000ffff047224 */ /* 0x01ffe200078e0025 */
[----:B------:R-:W-:Y:S01]  /*3d80*/  IADD3 R37, P1, PT, R37, 0x1, RZ ;  /* 0x0000000125257810 */ /* 0x000fe20007f3e0ff */
[----:B------:R-:W-:Y:S01]  /*3d90*/  IMAD.MOV.U32 R35, RZ, RZ, R3 ;  /* 0x000000ffff237224 */ /* 0x000fe200078e0003 */
[----:B------:R-:W-:Y:S02]  /*3da0*/  MOV R34, R0 ;  /* 0x0000000000227202 */ /* 0x000fe40000000f00 */
[----:B------:R-:W-:Y:S02]  /*3db0*/  LOP3.LUT R5, R37, 0x3f, RZ, 0xc0, !PT ;  /* 0x0000003f25057812 */ /* 0x000fe400078ec0ff */
[----:B------:R-:W-:Y:S02]  /*3dc0*/  IADD3 R0, P2, PT, R0, 0x1, RZ ;  /* 0x0000000100007810 */ /* 0x000fe40007f5e0ff */
[----:B------:R-:W-:Y:S01]  /*3dd0*/  ISETP.NE.U32.AND P0, PT, R5, 0x38, PT ;  /* 0x000000380500780c */ /* 0x000fe20003f05070 */
[----:B------:R-:W-:-:S02]  /*3de0*/  IMAD.MOV.U32 R5, RZ, RZ, R33 ;  /* 0x000000ffff057224 */ /* 0x000fc400078e0021 */
[----:B------:R-:W-:Y:S01]  /*3df0*/  IMAD.X R3, RZ, RZ, R3, P2 ;  /* 0x000000ffff037224 */ /* 0x000fe200010e0603 */
[----:B------:R-:W-:Y:S01]  /*3e00*/  ISETP.NE.AND.EX P0, PT, RZ, RZ, PT, P0 ;  /* 0x000000ffff00720c */ /* 0x000fe20003f05300 */
[----:B------:R-:W-:-:S12]  /*3e10*/  IMAD.X R33, RZ, RZ, R33, P1 ;  /* 0x000000ffff217224 */ /* 0x000fd800008e0621 */
[----:B------:R-:W-:Y:S05]  /*3e20*/  @P0 BRA `(.L_x_55) ;  /* 0xfffffffc00d00947 */ /* 0x000fea000383ffff */
[----:B------:R-:W-:Y:S05]  /*3e30*/  BSYNC.RECONVERGENT B0 ;  /* 0x0000000000007941 */ /* 0x000fea0003800200 */
.L_x_54:
[----:B------:R-:W-:Y:S01]  /*3e40*/  MOV R6, 0x0 ;  /* 0x0000000000067802 */ /* 0x000fe20000000f00 */
[----:B------:R-:W0:Y:S01]  /*3e50*/  LDCU UR4, c[0x0][0x38c] ;  /* 0x00007180ff0477ac */ /* 0x000e220008000800 */
[----:B------:R-:W-:-:S04]  /*3e60*/  IADD3 R4, P0, PT, R4, 0x9, RZ ;  /* 0x0000000904047810 */ /* 0x000fc80007f1e0ff */
[----:B------:R-:W1:Y:S01]  /*3e70*/  LDC.64 R6, c[0x4][R6] ;  /* 0x0100000006067b82 */ /* 0x000e620000000a00 */
[----:B------:R-:W-:Y:S01]  /*3e80*/  IMAD.X R5, RZ, RZ, R5, P0 ;  /* 0x000000ffff057224 */ /* 0x000fe200000e0605 */
[----:B0-----:R-:W-:-:S04]  /*3e90*/  ISETP.NE.AND P1, PT, RZ, UR4, PT ;  /* 0x00000004ff007c0c */ /* 0x001fc8000bf25270 */
[----:B------:R-:W-:-:S09]  /*3ea0*/  P2R R36, PR, RZ, 0x2 ;  /* 0x00000002ff247803 */ /* 0x000fd20000000000 */
[----:B------:R-:W-:-:S07]  /*3eb0*/  LEPC R20, `(.L_x_56) ;  /* 0x000000001014794e */ /* 0x000fce0000000000 */
[----:B-1----:R-:W-:Y:S05]  /*3ec0*/  CALL.ABS.NOINC R6 ;  /* 0x0000000006007343 */ /* 0x002fea0003c00000 */
.L_x_56:
[----:B------:R-:W-:-:S13]  /*3ed0*/  ISETP.NE.AND P6, PT, R36, RZ, PT ;  /* 0x000000ff2400720c */ /* 0x000fda0003fc5270 */
[----:B------:R-:W-:Y:S05]  /*3ee0*/  @!P6 BRA `(.L_x_57) ;  /* 0x000000000040e947 */ /* 0x000fea0003800000 */
[----:B------:R-:W-:Y:S01]  /*3ef0*/  HFMA2 R3, -RZ, RZ, 0, 0 ;  /* 0x00000000ff037431 */ /* 0x000fe200000001ff */
[----:B------:R-:W-:Y:S01]  /*3f00*/  BSSY.RECONVERGENT B0, `(.L_x_57) ;  /* 0x000000e000007945 */ /* 0x000fe20003800200 */
[----:B------:R-:W-:-:S07]  /*3f10*/  IMAD.MOV.U32 R0, RZ, RZ, RZ ;  /* 0x000000ffff007224 */ /* 0x000fce00078e00ff */
.L_x_58:
[----:B------:R-:W-:Y:S01]  /*3f20*/  IADD3 R8, P0, PT, R3, R22, RZ ;  /* 0x0000001603087210 */ /* 0x000fe20007f1e0ff */
[----:B0-----:R-:W0:Y:S04]  /*3f30*/  LDCU UR4, c[0x0][0x38c] ;  /* 0x00007180ff0477ac */ /* 0x001e280008000800 */
[----:B------:R-:W-:-:S06]  /*3f40*/  IMAD.X R9, R0, 0x1, R19, P0 ;  /* 0x0000000100097824 */ /* 0x000fcc00000e0613 */
[----:B------:R-:W2:Y:S01]  /*3f50*/  LD.E.U8 R9, desc[UR36][R8.64] ;  /* 0x0000002408097980 */ /* 0x000ea2000c101100 */
[----:B------:R-:W-:-:S05]  /*3f60*/  IADD3 R6, P0, PT, R3, R4, RZ ;  /* 0x0000000403067210 */ /* 0x000fca0007f1e0ff */
[----:B------:R-:W-:Y:S01]  /*3f70*/  IMAD.X R7, R0, 0x1, R5, P0 ;  /* 0x0000000100077824 */ /* 0x000fe200000e0605 */
[----:B------:R-:W-:-:S05]  /*3f80*/  IADD3 R3, P0, PT, R3, 0x1, RZ ;  /* 0x0000000103037810 */ /* 0x000fca0007f1e0ff */
[----:B------:R-:W-:Y:S01]  /*3f90*/  IMAD.X R0, RZ, RZ, R0, P0 ;  /* 0x000000ffff007224 */ /* 0x000fe200000e0600 */
[----:B0-----:R-:W-:-:S04]  /*3fa0*/  ISETP.GE.U32.AND P0, PT, R3, UR4, PT ;  /* 0x0000000403007c0c */ /* 0x001fc8000bf06070 */
[----:B------:R-:W-:Y:S01]  /*3fb0*/  ISETP.GE.U32.AND.EX P0, PT, R0, UR39, PT, P0 ;  /* 0x0000002700007c0c */ /* 0x000fe2000bf06100 */
[----:B--2---:R0:W-:-:S12]  /*3fc0*/  ST.E.U8 desc[UR36][R6.64], R9 ;  /* 0x0000000906007985 */ /* 0x0041d8000c101124 */
[----:B------:R-:W-:Y:S05]  /*3fd0*/  @!P0 BRA `(.L_x_58) ;  /* 0xfffffffc00d08947 */ /* 0x000fea000383ffff */
[----:B------:R-:W-:Y:S05]  /*3fe0*/  BSYNC.RECONVERGENT B0 ;  /* 0x0000000000007941 */ /* 0x000fea0003800200 */
.L_x_57:
[----:B------:R-:W0:Y:S01]  /*3ff0*/  LDCU UR4, c[0x0][0x38c] ;  /* 0x00007180ff0477ac */ /* 0x000e220008000800 */
[----:B------:R-:W-:Y:S01]  /*4000*/  IMAD.MOV.U32 R3, RZ, RZ, 0x80 ;  /* 0x00000080ff037424 */ /* 0x000fe200078e00ff */
[----:B------:R-:W-:Y:S01]  /*4010*/  BSSY.RECONVERGENT B0, `(.L_x_59) ;  /* 0x0000060000007945 */ /* 0x000fe20003800200 */
[----:B0-----:R-:W-:-:S04]  /*4020*/  IADD3 R6, P0, PT, R4, UR4, RZ ;  /* 0x0000000404067c10 */ /* 0x001fc8000ff1e0ff */
[----:B------:R-:W-:Y:S02]  /*4030*/  IADD3.X R7, PT, PT, R5, UR39, RZ, P0, !PT ;  /* 0x0000002705077c10 */ /* 0x000fe400087fe4ff */
[----:B------:R-:W-:-:S03]  /*4040*/  ISETP.GE.U32.AND P0, PT, R26, R37, PT ;  /* 0x000000251a00720c */ /* 0x000fc60003f06070 */
[----:B------:R0:W-:Y:S01]  /*4050*/  ST.E.U8 desc[UR36][R6.64], R3 ;  /* 0x0000000306007985 */ /* 0x0001e2000c101124 */
[----:B------:R-:W-:-:S13]  /*4060*/  ISETP.GE.U32.AND.EX P0, PT, R24, R33, PT, P0 ;  /* 0x000000211800720c */ /* 0x000fda0003f06100 */
[----:B0-----:R-:W-:Y:S05]  /*4070*/  @P0 BRA `(.L_x_60) ;  /* 0x0000000400640947 */ /* 0x001fea0003800000 */
[----:B------:R-:W-:Y:S01]  /*4080*/  IADD3 R0, P1, PT, R34, -0x1, RZ ;  /* 0xffffffff22007810 */ /* 0x000fe20007f3e0ff */
[----:B------:R-:W-:Y:S01]  /*4090*/  BSSY.RECONVERGENT B1, `(.L_x_61) ;  /* 0x0000026000017945 */ /* 0x000fe20003800200 */
[----:B------:R-:W-:Y:S02]  /*40a0*/  MOV R3, R26 ;  /* 0x0000001a00037202 */ /* 0x000fe40000000f00 */
[----:B------:R-:W-:Y:S02]  /*40b0*/  ISETP.GE.U32.AND P0, PT, R0, 0xf, PT ;  /* 0x0000000f0000780c */ /* 0x000fe40003f06070 */
[----:B------:R-:W-:Y:S02]  /*40c0*/  IADD3.X R0, PT, PT, R35, -0x1, RZ, P1, !PT ;  /* 0xffffffff23007810 */ /* 0x000fe40000ffe4ff */
[----:B------:R-:W-:Y:S02]  /*40d0*/  LOP3.LUT P1, RZ, R34, 0xf, RZ, 0xc0, !PT ;  /* 0x0000000f22ff7812 */ /* 0x000fe4000782c0ff */
[----:B------:R-:W-:Y:S01]  /*40e0*/  ISETP.GE.U32.AND.EX P0, PT, R0, RZ, PT, P0 ;  /* 0x000000ff0000720c */ /* 0x000fe20003f06100 */
[----:B------:R-:W-:-:S12]  /*40f0*/  IMAD.MOV.U32 R0, RZ, RZ, R24 ;  /* 0x000000ffff007224 */ /* 0x000fd800078e0018 */
[----:B------:R-:W-:Y:S05]  /*4100*/  @!P0 BRA `(.L_x_62) ;  /* 0x0000000000788947 */ /* 0x000fea0003800000 */
[----:B------:R-:W-:Y:S01]  /*4110*/  LOP3.LUT R11, R34, 0xfffffff0, RZ, 0xc0, !PT ;  /* 0xfffffff0220b7812 */ /* 0x000fe200078ec0ff */
[----:B------:R-:W-:Y:S02]  /*4120*/  IMAD.MOV.U32 R10, RZ, RZ, RZ ;  /* 0x000000ffff0a7224 */ /* 0x000fe400078e00ff */
[----:B------:R-:W-:Y:S02]  /*4130*/  IMAD.MOV.U32 R12, RZ, RZ, RZ ;  /* 0x000000ffff0c7224 */ /* 0x000fe400078e00ff */
[----:B------:R-:W-:Y:S02]  /*4140*/  IMAD.MOV.U32 R3, RZ, RZ, R26 ;  /* 0x000000ffff037224 */ /* 0x000fe400078e001a */
[----:B------:R-:W-:-:S07]  /*4150*/  IMAD.MOV.U32 R0, RZ, RZ, R24 ;  /* 0x000000ffff007224 */ /* 0x000fce00078e0018 */
.L_x_63:
[C---:B0-----:R-:W-:Y:S02]  /*4160*/  IADD3 R8, P0, PT, R3.reuse, R4, RZ ;  /* 0x0000000403087210 */ /* 0x041fe40007f1e0ff */
[----:B------:R-:W-:Y:S02]  /*4170*/  IADD3 R3, P2, PT, R3, 0x10, RZ ;  /* 0x0000001003037810 */ /* 0x000fe40007f5e0ff */
[----:B------:R-:W-:Y:S02]  /*4180*/  IADD3.X R9, PT, PT, R0, R5, RZ, P0, !PT ;  /* 0x0000000500097210 */ /* 0x000fe400007fe4ff */
[----:B------:R-:W-:Y:S01]  /*4190*/  IADD3 R10, P0, PT, R10, 0x10, RZ ;  /* 0x000000100a0a7810 */ /* 0x000fe20007f1e0ff */
[----:B------:R-:W-:Y:S02]  /*41a0*/  IMAD.X R0, RZ, RZ, R0, P2 ;  /* 0x000000ffff007224 */ /* 0x000fe400010e0600 */
[----:B------:R0:W-:Y:S02]  /*41b0*/  ST.E.U8 desc[UR36][R8.64], RZ ;  /* 0x000000ff08007985 */ /* 0x0001e4000c101124 */
[----:B------:R-:W-:Y:S01]  /*41c0*/  IMAD.X R12, RZ, RZ, R12, P0 ;  /* 0x000000ffff0c7224 */ /* 0x000fe200000e060c */
[----:B------:R-:W-:Y:S01]  /*41d0*/  ISETP.NE.U32.AND P0, PT, R10, R11, PT ;  /* 0x0000000b0a00720c */ /* 0x000fe20003f05070 */
[----:B------:R0:W-:Y:S03]  /*41e0*/  ST.E.U8 desc[UR36][R8.64+0x1], RZ ;  /* 0x000001ff08007985 */ /* 0x0001e6000c101124 */
[----:B------:R-:W-:Y:S01]  /*41f0*/  ISETP.NE.AND.EX P0, PT, R12, R35, PT, P0 ;  /* 0x000000230c00720c */ /* 0x000fe20003f05300 */
[----:B------:R0:W-:Y:S04]  /*4200*/  ST.E.U8 desc[UR36][R8.64+0x2], RZ ;  /* 0x000002ff08007985 */ /* 0x0001e8000c101124 */
        /* <DEDUP_REMOVED lines=12> */
[----:B------:R0:W-:Y:S01]  /*42d0*/  ST.E.U8 desc[UR36][R8.64+0xf], RZ ;  /* 0x00000fff08007985 */ /* 0x0001e2000c101124 */
[----:B------:R-:W-:Y:S05]  /*42e0*/  @P0 BRA `(.L_x_63) ;  /* 0xfffffffc009c0947 */ /* 0x000fea000383ffff */
.L_x_62:
[----:B------:R-:W-:Y:S05]  /*42f0*/  BSYNC.RECONVERGENT B1 ;  /* 0x0000000000017941 */ /* 0x000fea0003800200 */
.L_x_61:
[----:B------:R-:W-:Y:S05]  /*4300*/  @!P1 BRA `(.L_x_60) ;  /* 0x0000000000c09947 */ /* 0x000fea0003800000 */
[C---:B0-----:R-:W-:Y:S01]  /*4310*/  LOP3.LUT R8, R34.reuse, 0xf, RZ, 0xc0, !PT ;  /* 0x0000000f22087812 */ /* 0x041fe200078ec0ff */
[----:B------:R-:W-:Y:S01]  /*4320*/  BSSY.RECONVERGENT B1, `(.L_x_64) ;  /* 0x0000011000017945 */ /* 0x000fe20003800200 */
[----:B------:R-:W-:Y:S02]  /*4330*/  LOP3.LUT P1, RZ, R34, 0x7, RZ, 0xc0, !PT ;  /* 0x0000000722ff7812 */ /* 0x000fe4000782c0ff */
[----:B------:R-:W-:-:S04]  /*4340*/  ISETP.GE.U32.AND P0, PT, R8, 0x8, PT ;  /* 0x000000080800780c */ /* 0x000fc80003f06070 */
[----:B------:R-:W-:-:S13]  /*4350*/  ISETP.GE.U32.AND.EX P0, PT, RZ, RZ, PT, P0 ;  /* 0x000000ffff00720c */ /* 0x000fda0003f06100 */
[----:B------:R-:W-:Y:S05]  /*4360*/  @!P0 BRA `(.L_x_65) ;  /* 0x0000000000308947 */ /* 0x000fea0003800000 */
[----:B------:R-:W-:-:S05]  /*4370*/  IADD3 R8, P0, PT, R3, R4, RZ ;  /* 0x0000000403087210 */ /* 0x000fca0007f1e0ff */
[----:B------:R-:W-:Y:S01]  /*4380*/  IMAD.X R9, R0, 0x1, R5, P0 ;  /* 0x0000000100097824 */ /* 0x000fe200000e0605 */
[----:B------:R-:W-:-:S04]  /*4390*/  IADD3 R3, P0, PT, R3, 0x8, RZ ;  /* 0x0000000803037810 */ /* 0x000fc80007f1e0ff */
[----:B------:R0:W-:Y:S01]  /*43a0*/  ST.E.U8 desc[UR36][R8.64], RZ ;  /* 0x000000ff08007985 */ /* 0x0001e2000c101124 */
[----:B------:R-:W-:-:S03]  /*43b0*/  IMAD.X R0, RZ, RZ, R0, P0 ;  /* 0x000000ffff007224 */ /* 0x000fc600000e0600 */
[----:B------:R0:W-:Y:S04]  /*43c0*/  ST.E.U8 desc[UR36][R8.64+0x1], RZ ;  /* 0x000001ff08007985 */ /* 0x0001e8000c101124 */
[----:B------:R0:W-:Y:S04]  /*43d0*/  ST.E.U8 desc[UR36][R8.64+0x2], RZ ;  /* 0x000002ff08007985 */ /* 0x0001e8000c101124 */
[----:B------:R0:W-:Y:S04]  /*43e0*/  ST.E.U8 desc[UR36][R8.64+0x3], RZ ;  /* 0x000003ff08007985 */ /* 0x0001e8000c101124 */
[----:B------:R0:W-:Y:S04]  /*43f0*/  ST.E.U8 desc[UR36][R8.64+0x4], RZ ;  /* 0x000004ff08007985 */ /* 0x0001e8000c101124 */
[----:B------:R0:W-:Y:S04]  /*4400*/  ST.E.U8 desc[UR36][R8.64+0x5], RZ ;  /* 0x000005ff08007985 */ /* 0x0001e8000c101124 */
[----:B------:R0:W-:Y:S04]  /*4410*/  ST.E.U8 desc[UR36][R8.64+0x6], RZ ;  /* 0x000006ff08007985 */ /* 0x0001e8000c101124 */
[----:B------:R0:W-:Y:S02]  /*4420*/  ST.E.U8 desc[UR36][R8.64+0x7], RZ ;  /* 0x000007ff08007985 */ /* 0x0001e4000c101124 */
.L_x_65:
[----:B------:R-:W-:Y:S05]  /*4430*/  BSYNC.RECONVERGENT B1 ;  /* 0x0000000000017941 */ /* 0x000fea0003800200 */
.L_x_64:
[----:B------:R-:W-:Y:S05]  /*4440*/  @!P1 BRA `(.L_x_60) ;  /* 0x0000000000709947 */ /* 0x000fea0003800000 */
[C---:B0-----:R-:W-:Y:S01]  /*4450*/  LOP3.LUT R8, R34.reuse, 0x7, RZ, 0xc0, !PT ;  /* 0x0000000722087812 */ /* 0x041fe200078ec0ff */
[----:B------:R-:W-:Y:S01]  /*4460*/  BSSY.RECONVERGENT B1, `(.L_x_66) ;  /* 0x000000f000017945 */ /* 0x000fe20003800200 */
[----:B------:R-:W-:Y:S02]  /*4470*/  LOP3.LUT R10, R34, 0x3, RZ, 0xc0, !PT ;  /* 0x00000003220a7812 */ /* 0x000fe400078ec0ff */
[----:B------:R-:W-:Y:S02]  /*4480*/  ISETP.GE.U32.AND P0, PT, R8, 0x4, PT ;  /* 0x000000040800780c */ /* 0x000fe40003f06070 */
[----:B------:R-:W-:Y:S02]  /*4490*/  ISETP.NE.U32.AND P1, PT, R10, RZ, PT ;  /* 0x000000ff0a00720c */ /* 0x000fe40003f25070 */
[----:B------:R-:W-:Y:S02]  /*44a0*/  ISETP.GE.U32.AND.EX P0, PT, RZ, RZ, PT, P0 ;  /* 0x000000ffff00720c */ /* 0x000fe40003f06100 */
[----:B------:R-:W-:-:S11]  /*44b0*/  ISETP.NE.AND.EX P1, PT, RZ, RZ, PT, P1 ;  /* 0x000000ffff00720c */ /* 0x000fd60003f25310 */
[----:B------:R-:W-:Y:S05]  /*44c0*/  @!P0 BRA `(.L_x_67) ;  /* 0x0000000000208947 */ /* 0x000fea0003800000 */
[----:B------:R-:W-:-:S05]  /*44d0*/  IADD3 R8, P0, PT, R3, R4, RZ ;  /* 0x0000000403087210 */ /* 0x000fca0007f1e0ff */
[----:B------:R-:W-:Y:S01]  /*44e0*/  IMAD.X R9, R0, 0x1, R5, P0 ;  /* 0x0000000100097824 */ /* 0x000fe200000e0605 */
[----:B------:R-:W-:-:S04]  /*44f0*/  IADD3 R3, P0, PT, R3, 0x4, RZ ;  /* 0x0000000403037810 */ /* 0x000fc80007f1e0ff */
[----:B------:R0:W-:Y:S01]  /*4500*/  ST.E.U8 desc[UR36][R8.64], RZ ;  /* 0x000000ff08007985 */ /* 0x0001e2000c101124 */
[----:B------:R-:W-:-:S03]  /*4510*/  IADD3.X R0, PT, PT, RZ, R0, RZ, P0, !PT ;  /* 0x00000000ff007210 */ /* 0x000fc600007fe4ff */
[----:B------:R0:W-:Y:S04]  /*4520*/  ST.E.U8 desc[UR36][R8.64+0x1], RZ ;  /* 0x000001ff08007985 */ /* 0x0001e8000c101124 */
[----:B------:R0:W-:Y:S04]  /*4530*/  ST.E.U8 desc[UR36][R8.64+0x2], RZ ;  /* 0x000002ff08007985 */ /* 0x0001e8000c101124 */
[----:B------:R0:W-:Y:S02]  /*4540*/  ST.E.U8 desc[UR36][R8.64+0x3], RZ ;  /* 0x000003ff08007985 */ /* 0x0001e4000c101124 */
.L_x_67:
[----:B------:R-:W-:Y:S05]  /*4550*/  BSYNC.RECONVERGENT B1 ;  /* 0x0000000000017941 */ /* 0x000fea0003800200 */
.L_x_66:
[----:B------:R-:W-:Y:S05]  /*4560*/  @!P1 BRA `(.L_x_60) ;  /* 0x0000000000289947 */ /* 0x000fea0003800000 */
[----:B0-----:R-:W-:-:S05]  /*4570*/  IADD3 R8, P0, PT, R3, R4, RZ ;  /* 0x0000000403087210 */ /* 0x001fca0007f1e0ff */
[----:B------:R-:W-:Y:S01]  /*4580*/  IMAD.X R9, R0, 0x1, R5, P0 ;  /* 0x0000000100097824 */ /* 0x000fe200000e0605 */
[----:B------:R-:W-:-:S04]  /*4590*/  ISETP.NE.U32.AND P0, PT, R10, 0x1, PT ;  /* 0x000000010a00780c */ /* 0x000fc80003f05070 */
[----:B------:R1:W-:Y:S01]  /*45a0*/  ST.E.U8 desc[UR36][R8.64], RZ ;  /* 0x000000ff08007985 */ /* 0x0003e2000c101124 */
[----:B------:R-:W-:-:S13]  /*45b0*/  ISETP.NE.AND.EX P0, PT, RZ, RZ, PT, P0 ;  /* 0x000000ffff00720c */ /* 0x000fda0003f05300 */
[----:B-1----:R-:W-:Y:S05]  /*45c0*/  @!P0 BRA `(.L_x_60) ;  /* 0x0000000000108947 */ /* 0x002fea0003800000 */
[----:B------:R-:W-:Y:S01]  /*45d0*/  ISETP.NE.U32.AND P0, PT, R10, 0x2, PT ;  /* 0x000000020a00780c */ /* 0x000fe20003f05070 */
[----:B------:R1:W-:Y:S03]  /*45e0*/  ST.E.U8 desc[UR36][R8.64+0x1], RZ ;  /* 0x000001ff08007985 */ /* 0x0003e6000c101124 */
[----:B------:R-:W-:-:S13]  /*45f0*/  ISETP.NE.AND.EX P0, PT, RZ, RZ, PT, P0 ;  /* 0x000000ffff00720c */ /* 0x000fda0003f05300 */
[----:B------:R1:W-:Y:S02]  /*4600*/  @P0 ST.E.U8 desc[UR36][R8.64+0x2], RZ ;  /* 0x000002ff08000985 */ /* 0x0003e4000c101124 */
.L_x_60:
[----:B------:R-:W-:Y:S05]  /*4610*/  BSYNC.RECONVERGENT B0 ;  /* 0x0000000000007941 */ /* 0x000fea0003800200 */
.L_x_59:
[----:B------:R-:W-:Y:S02]  /*4620*/  IADD3 R34, P0, PT, R34, R6, RZ ;  /* 0x0000000622227210 */ /* 0x000fe40007f1e0ff */
[----:B------:R-:W-:Y:S02]  /*4630*/  MOV R6, 0x8 ;  /* 0x0000000800067802 */ /* 0x000fe40000000f00 */
[----:B01----:R-:W-:Y:S01]  /*4640*/  SHF.R.U32.HI R9, RZ, 0x8, R2 ;  /* 0x00000008ff097819 */ /* 0x003fe20000011602 */
[----:B------:R-:W-:Y:S01]  /*4650*/  IMAD.X R35, R35, 0x1, R7, P0 ;  /* 0x0000000123237824 */ /* 0x000fe200000e0607 */
[----:B------:R-:W-:Y:S02]  /*4660*/  SHF.R.U32.HI R11, RZ, 0x18, R18 ;  /* 0x00000018ff0b7819 */ /* 0x000fe40000011612 */
[----:B------:R-:W-:Y:S01]  /*4670*/  SHF.R.U32.HI R3, RZ, 0x18, R2 ;  /* 0x00000018ff037819 */ /* 0x000fe20000011602 */
[----:B------:R-:W0:Y:S01]  /*4680*/  LDC.64 R6, c[0x4][R6] ;  /* 0x0100000006067b82 */ /* 0x000e220000000a00 */
[----:B------:R-:W-:Y:S01]  /*4690*/  PRMT R0, R2, 0x7632, R0 ;  /* 0x0000763202007816 */ /* 0x000fe20000000000 */
[----:B------:R1:W-:Y:S04]  /*46a0*/  ST.E.U8 desc[UR36][R34.64+0x6], R9 ;  /* 0x0000060922007985 */ /* 0x0003e8000c101124 */
[----:B------:R1:W-:Y:S04]  /*46b0*/  ST.E.U8 desc[UR36][R34.64+0x4], R11 ;  /* 0x0000040b22007985 */ /* 0x0003e8000c101124 */
[----:B------:R1:W-:Y:S04]  /*46c0*/  ST.E.U8 desc[UR36][R34.64+0x8], R3 ;  /* 0x0000080322007985 */ /* 0x0003e8000c101124 */
[----:B------:R1:W-:Y:S04]  /*46d0*/  ST.E.U8 desc[UR36][R34.64+0x7], R0 ;  /* 0x0000070022007985 */ /* 0x0003e8000c101124 */
[----:B------:R1:W-:Y:S04]  /*46e0*/  ST.E.U8 desc[UR36][R34.64+0x1], R18 ;  /* 0x0000011222007985 */ /* 0x0003e8000c101124 */
[----:B------:R1:W-:Y:S04]  /*46f0*/  ST.E.U8 desc[UR36][R34.64+0x2], R17 ;  /* 0x0000021122007985 */ /* 0x0003e8000c101124 */
[----:B------:R1:W-:Y:S04]  /*4700*/  ST.E.U8 desc[UR36][R34.64+0x3], R16 ;  /* 0x0000031022007985 */ /* 0x0003e8000c101124 */
[----:B------:R1:W-:Y:S02]  /*4710*/  ST.E.U8 desc[UR36][R34.64+0x5], R2 ;  /* 0x0000050222007985 */ /* 0x0003e4000c101124 */
[----:B------:R-:W-:-:S07]  /*4720*/  LEPC R20, `(.L_x_68) ;  /* 0x000000001014794e */ /* 0x000fce0000000000 */
[----:B01----:R-:W-:Y:S05]  /*4730*/  CALL.ABS.NOINC R6 ;  /* 0x0000000006007343 */ /* 0x003fea0003c00000 */
.L_x_68:
[----:B------:R-:W-:-:S13]  /*4740*/  ISETP.NE.AND P6, PT, R32, RZ, PT ;  /* 0x000000ff2000720c */ /* 0x000fda0003fc5270 */
[----:B------:R-:W-:Y:S05]  /*4750*/  @P6 BRA `(.L_x_69) ;  /* 0xfffffff400606947 */ /* 0x000fea000383ffff */
[----:B------:R-:W-:Y:S05]  /*4760*/  BSYNC.RECONVERGENT B6 ;  /* 0x0000000000067941 */ /* 0x000fea0003800200 */
.L_x_53:
[----:B------:R-:W-:-:S05]  /*4770*/  IMAD.WIDE R4, R27, 0x8, R38 ;  /* 0x000000081b047825 */ /* 0x000fca00078e0226 */
[----:B------:R-:W2:Y:S02]  /*4780*/  LD.E.64 R6, desc[UR36][R4.64] ;  /* 0x0000002404067980 */ /* 0x000ea4000c101b00 */
[----:B--2---:R-:W-:-:S05]  /*4790*/  IADD3 R6, P0, PT, R6, 0x1, RZ ;  /* 0x0000000106067810 */ /* 0x004fca0007f1e0ff */
[----:B------:R-:W-:Y:S01]  /*47a0*/  IMAD.X R7, RZ, RZ, R7, P0 ;  /* 0x000000ffff077224 */ /* 0x000fe200000e0607 */
[----:B------:R-:W-:-:S04]  /*47b0*/  IADD3 R30, P0, PT, R30, 0x1, RZ ;  /* 0x000000011e1e7810 */ /* 0x000fc80007f1e0ff */
[----:B------:R3:W-:Y:S01]  /*47c0*/  ST.E.64 desc[UR36][R4.64], R6 ;  /* 0x0000000604007985 */ /* 0x0007e2000c101b24 */
[----:B------:R-:W-:Y:S01]  /*47d0*/  IMAD.X R31, RZ, RZ, R31, P0 ;  /* 0x000000ffff1f7224 */ /* 0x000fe200000e061f */
[----:B------:R-:W-:-:S04]  /*47e0*/  ISETP.GE.U32.AND P0, PT, R30, R29, PT ;  /* 0x0000001d1e00720c */ /* 0x000fc80003f06070 */
[----:B------:R-:W-:-:S13]  /*47f0*/  ISETP.GE.U32.AND.EX P0, PT, R31, R28, PT, P0 ;  /* 0x0000001c1f00720c */ /* 0x000fda0003f06100 */
[----:B---3--:R-:W-:Y:S05]  /*4800*/  @!P0 BRA `(.L_x_70) ;  /* 0xffffffd800d88947 */ /* 0x008fea000383ffff */
.L_x_36:
[----:B------:R-:W-:Y:S05]  /*4810*/  BSYNC.RECONVERGENT B7 ;  /* 0x0000000000077941 */ /* 0x000fea0003800200 */
.L_x_35:
[----:B--2---:R-:W-:Y:S01]  /*4820*/  MOV R2, 0x8 ;  /* 0x0000000800027802 */ /* 0x004fe20000000f00 */
[----:B------:R-:W-:Y:S01]  /*4830*/  IMAD.MOV.U32 R4, RZ, RZ, R22 ;  /* 0x000000ffff047224 */ /* 0x000fe200078e0016 */
[----:B------:R-:W-:Y:S02]  /*4840*/  MOV R5, R19 ;  /* 0x0000001300057202 */ /* 0x000fe40000000f00 */
[----:B01----:R0:W1:Y:S05]  /*4850*/  LDC.64 R6, c[0x4][R2] ;  /* 0x0100000002067b82 */ /* 0x00306a0000000a00 */
[----:B------:R-:W-:-:S07]  /*4860*/  LEPC R20, `(.L_x_71) ;  /* 0x000000001014794e */ /* 0x000fce0000000000 */
[----:B01----:R-:W-:Y:S05]  /*4870*/  CALL.ABS.NOINC R6 ;  /* 0x0000000006007343 */ /* 0x003fea0003c00000 */
.L_x_71:
[----:B------:R-:W0:Y:S01]  /*4880*/  LDC.64 R2, c[0x4][R2] ;  /* 0x0100000002027b82 */ /* 0x000e220000000a00 */
[----:B------:R-:W-:Y:S02]  /*4890*/  IMAD.MOV.U32 R4, RZ, RZ, R38 ;  /* 0x000000ffff047224 */ /* 0x000fe400078e0026 */
[----:B------:R-:W-:-:S07]  /*48a0*/  IMAD.MOV.U32 R5, RZ, RZ, R39 ;  /* 0x000000ffff057224 */ /* 0x000fce00078e0027 */
[----:B------:R-:W-:-:S07]  /*48b0*/  LEPC R20, `(.L_x_72) ;  /* 0x000000001014794e */ /* 0x000fce0000000000 */
[----:B0-----:R-:W-:Y:S05]  /*48c0*/  CALL.ABS.NOINC R2 ;  /* 0x0000000002007343 */ /* 0x001fea0003c00000 */
.L_x_72:
[----:B------:R-:W-:Y:S05]  /*48d0*/  EXIT ;  /* 0x000000000000794d */ /* 0x000fea0003800000 */
        .weak           $__internal_0_$__cuda_sm20_div_u64
        .type           $__internal_0_$__cuda_sm20_div_u64,@function
        .size           $__internal_0_$__cuda_sm20_div_u64,($__internal_1_$__cuda_sm20_rem_u64 - $__internal_0_$__cuda_sm20_div_u64)
$__internal_0_$__cuda_sm20_div_u64:
[----:B------:R-:W-:Y:S02]  /*48e0*/  IMAD.MOV.U32 R14, RZ, RZ, R0 ;  /* 0x000000ffff0e7224 */ /* 0x000fe400078e0000 */
[----:B------:R-:W-:-:S04]  /*48f0*/  IMAD.U32 R15, RZ, RZ, UR38 ;  /* 0x00000026ff0f7e24 */ /* 0x000fc8000f8e00ff */
[----:B------:R-:W0:Y:S08]  /*4900*/  I2F.U64.RP R14, R14 ;  /* 0x0000000e000e7312 */ /* 0x000e300000309000 */
[----:B0-----:R-:W0:Y:S02]  /*4910*/  MUFU.RCP R6, R14 ;  /* 0x0000000e00067308 */ /* 0x001e240000001000 */
[----:B0-----:R-:W-:-:S06]  /*4920*/  VIADD R7, R6, 0x1ffffffe ;  /* 0x1ffffffe06077836 */ /* 0x001fcc0000000000 */
[----:B------:R-:W0:Y:S02]  /*4930*/  F2I.U64.TRUNC R6, R7 ;  /* 0x0000000700067311 */ /* 0x000e24000020d800 */
[----:B0-----:R-:W-:-:S04]  /*4940*/  IMAD.WIDE.U32 R10, R6, R0, RZ ;  /* 0x00000000060a7225 */ /* 0x001fc800078e00ff */
[----:B------:R-:W-:Y:S01]  /*4950*/  IMAD R11, R6, UR38, R11 ;  /* 0x00000026060b7c24 */ /* 0x000fe2000f8e020b */
[----:B------:R-:W-:-:S03]  /*4960*/  IADD3 R17, P0, PT, RZ, -R10, RZ ;  /* 0x8000000aff117210 */ /* 0x000fc60007f1e0ff */
[----:B------:R-:W-:Y:S02]  /*4970*/  IMAD R11, R7, R0, R11 ;  /* 0x00000000070b7224 */ /* 0x000fe400078e020b */
[----:B------:R-:W-:-:S03]  /*4980*/  IMAD.HI.U32 R10, R6, R17, RZ ;  /* 0x00000011060a7227 */ /* 0x000fc600078e00ff */
[----:B------:R-:W-:Y:S01]  /*4990*/  IADD3.X R21, PT, PT, RZ, ~R11, RZ, P0, !PT ;  /* 0x8000000bff157210 */ /* 0x000fe200007fe4ff */
[----:B------:R-:W-:-:S04]  /*49a0*/  IMAD.MOV.U32 R11, RZ, RZ, R6 ;  /* 0x000000ffff0b7224 */ /* 0x000fc800078e0006 */
[----:B------:R-:W-:-:S04]  /*49b0*/  IMAD.WIDE.U32 R10, P0, R6, R21, R10 ;  /* 0x00000015060a7225 */ /* 0x000fc8000780000a */
[C---:B------:R-:W-:Y:S02]  /*49c0*/  IMAD R6, R7.reuse, R21, RZ ;  /* 0x0000001507067224 */ /* 0x040fe400078e02ff */
[----:B------:R-:W-:-:S04]  /*49d0*/  IMAD.HI.U32 R11, P1, R7, R17, R10 ;  /* 0x00000011070b7227 */ /* 0x000fc8000782000a */
[----:B------:R-:W-:Y:S01]  /*49e0*/  IMAD.HI.U32 R15, R7, R21, RZ ;  /* 0x00000015070f7227 */ /* 0x000fe200078e00ff */
[----:B------:R-:W-:-:S03]  /*49f0*/  IADD3 R11, P3, PT, R6, R11, RZ ;  /* 0x0000000b060b7210 */ /* 0x000fc60007f7e0ff */
[----:B------:R-:W-:Y:S02]  /*4a00*/  IMAD.X R15, R15, 0x1, R7, P0 ;  /* 0x000000010f0f7824 */ /* 0x000fe400000e0607 */
[----:B------:R-:W-:-:S03]  /*4a10*/  IMAD.WIDE.U32 R6, R11, R0, RZ ;  /* 0x000000000b067225 */ /* 0x000fc600078e00ff */
[----:B------:R-:W-:Y:S01]  /*4a20*/  IADD3.X R15, PT, PT, RZ, RZ, R15, P3, P1 ;  /* 0x000000ffff0f7210 */ /* 0x000fe20001fe240f */
[----:B------:R-:W-:Y:S01]  /*4a30*/  IMAD R10, R11, UR38, R7 ;  /* 0x000000260b0a7c24 */ /* 0x000fe2000f8e0207 */
[----:B------:R-:W-:-:S03]  /*4a40*/  IADD3 R7, P0, PT, RZ, -R6, RZ ;  /* 0x80000006ff077210 */ /* 0x000fc60007f1e0ff */
[----:B------:R-:W-:Y:S02]  /*4a50*/  IMAD R6, R15, R0, R10 ;  /* 0x000000000f067224 */ /* 0x000fe400078e020a */
[----:B------:R-:W-:-:S04]  /*4a60*/  IMAD.HI.U32 R10, R11, R7, RZ ;  /* 0x000000070b0a7227 */ /* 0x000fc800078e00ff */
[----:B------:R-:W-:-:S04]  /*4a70*/  IMAD.X R6, RZ, RZ, ~R6, P0 ;  /* 0x000000ffff067224 */ /* 0x000fc800000e0e06 */
[----:B------:R-:W-:-:S04]  /*4a80*/  IMAD.WIDE.U32 R10, P0, R11, R6, R10 ;  /* 0x000000060b0a7225 */ /* 0x000fc8000780000a */
[C---:B------:R-:W-:Y:S02]  /*4a90*/  IMAD R14, R15.reuse, R6, RZ ;  /* 0x000000060f0e7224 */ /* 0x040fe400078e02ff */
[----:B------:R-:W-:-:S04]  /*4aa0*/  IMAD.HI.U32 R11, P1, R15, R7, R10 ;  /* 0x000000070f0b7227 */ /* 0x000fc8000782000a */
[----:B------:R-:W-:Y:S01]  /*4ab0*/  IMAD.HI.U32 R10, R15, R6, RZ ;  /* 0x000000060f0a7227 */ /* 0x000fe200078e00ff */
[----:B------:R-:W-:-:S03]  /*4ac0*/  IADD3 R11, P3, PT, R14, R11, RZ ;  /* 0x0000000b0e0b7210 */ /* 0x000fc60007f7e0ff */
[----:B------:R-:W-:Y:S02]  /*4ad0*/  IMAD.X R10, R10, 0x1, R15, P0 ;  /* 0x000000010a0a7824 */ /* 0x000fe400000e060f */
[----:B------:R-:W-:-:S03]  /*4ae0*/  IMAD.HI.U32 R6, R11, R2, RZ ;  /* 0x000000020b067227 */ /* 0x000fc600078e00ff */
[----:B------:R-:W-:Y:S01]  /*4af0*/  IADD3.X R10, PT, PT, RZ, RZ, R10, P3, P1 ;  /* 0x000000ffff0a7210 */ /* 0x000fe20001fe240a */
[----:B------:R-:W-:Y:S02]  /*4b00*/  IMAD.MOV.U32 R7, RZ, RZ, RZ ;  /* 0x000000ffff077224 */ /* 0x000fe400078e00ff */
[----:B------:R-:W-:-:S04]  /*4b10*/  IMAD.WIDE.U32 R6, R11, R5, R6 ;  /* 0x000000050b067225 */ /* 0x000fc800078e0006 */
[C---:B------:R-:W-:Y:S02]  /*4b20*/  IMAD R15, R10.reuse, R5, RZ ;  /* 0x000000050a0f7224 */ /* 0x040fe400078e02ff */
[----:B------:R-:W-:-:S04]  /*4b30*/  IMAD.HI.U32 R6, P0, R10, R2, R6 ;  /* 0x000000020a067227 */ /* 0x000fc80007800006 */
[----:B------:R-:W-:Y:S01]  /*4b40*/  IMAD.HI.U32 R11, R10, R5, RZ ;  /* 0x000000050a0b7227 */ /* 0x000fe200078e00ff */
[----:B------:R-:W-:-:S04]  /*4b50*/  IADD3 R15, P1, PT, R15, R6, RZ ;  /* 0x000000060f0f7210 */ /* 0x000fc80007f3e0ff */
[----:B------:R-:W-:Y:S01]  /*4b60*/  IADD3.X R11, PT, PT, R11, RZ, RZ, P0, !PT ;  /* 0x000000ff0b0b7210 */ /* 0x000fe200007fe4ff */
[C---:B------:R-:W-:Y:S01]  /*4b70*/  IMAD.WIDE.U32 R6, R15.reuse, R0, RZ ;  /* 0x000000000f067225 */ /* 0x040fe200078e00ff */
[----:B------:R-:W-:-:S03]  /*4b80*/  IADD3 R14, P3, PT, R15, 0x1, RZ ;  /* 0x000000010f0e7810 */ /* 0x000fc60007f7e0ff */
[----:B------:R-:W-:Y:S02]  /*4b90*/  IMAD.X R11, RZ, RZ, R11, P1 ;  /* 0x000000ffff0b7224 */ /* 0x000fe400008e060b */
[----:B------:R-:W-:Y:S01]  /*4ba0*/  IMAD R10, R15, UR38, R7 ;  /* 0x000000260f0a7c24 */ /* 0x000fe2000f8e0207 */
[----:B------:R-:W-:Y:S01]  /*4bb0*/  IADD3 R7, P1, PT, -R6, R2, RZ ;  /* 0x0000000206077210 */ /* 0x000fe20007f3e1ff */
[----:B------:R-:W-:Y:S02]  /*4bc0*/  IMAD.X R6, RZ, RZ, R11, P3 ;  /* 0x000000ffff067224 */ /* 0x000fe400018e060b */
[-C--:B------:R-:W-:Y:S01]  /*4bd0*/  IMAD R10, R11, R0.reuse, R10 ;  /* 0x000000000b0a7224 */ /* 0x080fe200078e020a */
[----:B------:R-:W-:-:S03]  /*4be0*/  ISETP.GE.U32.AND P0, PT, R7, R0, PT ;  /* 0x000000000700720c */ /* 0x000fc60003f06070 */
[----:B------:R-:W-:Y:S01]  /*4bf0*/  IMAD.X R10, R5, 0x1, ~R10, P1 ;  /* 0x00000001050a7824 */ /* 0x000fe200008e0e0a */
[----:B------:R-:W-:-:S04]  /*4c00*/  IADD3 R18, P1, PT, -R0, R7, RZ ;  /* 0x0000000700127210 */ /* 0x000fc80007f3e1ff */
[C---:B------:R-:W-:Y:S02]  /*4c10*/  ISETP.GE.U32.AND.EX P0, PT, R10.reuse, UR38, PT, P0 ;  /* 0x000000260a007c0c */ /* 0x040fe4000bf06100 */
[----:B------:R-:W-:Y:S02]  /*4c20*/  IADD3.X R17, PT, PT, R10, ~UR38, RZ, P1, !PT ;  /* 0x800000260a117c10 */ /* 0x000fe40008ffe4ff */
[----:B------:R-:W-:Y:S02]  /*4c30*/  SEL R15, R14, R15, P0 ;  /* 0x0000000f0e0f7207 */ /* 0x000fe40000000000 */
[----:B------:R-:W-:Y:S02]  /*4c40*/  SEL R7, R18, R7, P0 ;  /* 0x0000000712077207 */ /* 0x000fe40000000000 */
[----:B------:R-:W-:Y:S02]  /*4c50*/  SEL R17, R17, R10, P0 ;  /* 0x0000000a11117207 */ /* 0x000fe40000000000 */
[----:B------:R-:W-:-:S02]  /*4c60*/  SEL R6, R6, R11, P0 ;  /* 0x0000000b06067207 */ /* 0x000fc40000000000 */
[----:B------:R-:W-:Y:S02]  /*4c70*/  IADD3 R10, P3, PT, R15, 0x1, RZ ;  /* 0x000000010f0a7810 */ /* 0x000fe40007f7e0ff */
[----:B------:R-:W-:Y:S01]  /*4c80*/  ISETP.GE.U32.AND P0, PT, R7, R0, PT ;  /* 0x000000000700720c */ /* 0x000fe20003f06070 */
[----:B------:R-:W-:Y:S01]  /*4c90*/  HFMA2 R7, -RZ, RZ, 0, 0 ;  /* 0x00000000ff077431 */ /* 0x000fe200000001ff */
[----:B------:R-:W-:Y:S01]  /*4ca0*/  ISETP.NE.U32.AND P1, PT, R0, RZ, PT ;  /* 0x000000ff0000720c */ /* 0x000fe20003f25070 */
[----:B------:R-:W-:Y:S01]  /*4cb0*/  IMAD.X R11, RZ, RZ, R6, P3 ;  /* 0x000000ffff0b7224 */ /* 0x000fe200018e0606 */
[----:B------:R-:W-:Y:S02]  /*4cc0*/  ISETP.GE.U32.AND.EX P0, PT, R17, UR38, PT, P0 ;  /* 0x0000002611007c0c */ /* 0x000fe4000bf06100 */
[----:B------:R-:W-:Y:S02]  /*4cd0*/  ISETP.NE.AND.EX P1, PT, RZ, UR38, PT, P1 ;  /* 0x00000026ff007c0c */ /* 0x000fe4000bf25310 */
[----:B------:R-:W-:Y:S01]  /*4ce0*/  SEL R11, R11, R6, P0 ;  /* 0x000000060b0b7207 */ /* 0x000fe20000000000 */
[----:B------:R-:W-:Y:S01]  /*4cf0*/  IMAD.MOV.U32 R6, RZ, RZ, R4 ;  /* 0x000000ffff067224 */ /* 0x000fe200078e0004 */
[----:B------:R-:W-:-:S02]  /*4d00*/  SEL R10, R10, R15, P0 ;  /* 0x0000000f0a0a7207 */ /* 0x000fc40000000000 */
[----:B------:R-:W-:Y:S02]  /*4d10*/  SEL R11, R11, 0xffffffff, P1 ;  /* 0xffffffff0b0b7807 */ /* 0x000fe40000800000 */
[----:B------:R-:W-:Y:S01]  /*4d20*/  SEL R10, R10, 0xffffffff, P1 ;  /* 0xffffffff0a0a7807 */ /* 0x000fe20000800000 */
[----:B------:R-:W-:Y:S06]  /*4d30*/  RET.REL.NODEC R6 `(_Z13GenerateSeriePcji) ;  /* 0xffffffb006b07950 */ /* 0x000fec0003c3ffff */
        .weak           $__internal_1_$__cuda_sm20_rem_u64
        .type           $__internal_1_$__cuda_sm20_rem_u64,@function
        .size           $__internal_1_$__cuda_sm20_rem_u64,($_Z13GenerateSeriePcji$__internal_accurate_pow - $__internal_1_$__cuda_sm20_rem_u64)
$__internal_1_$__cuda_sm20_rem_u64:
[----:B------:R-:W0:Y:S01]  /*4d40*/  LDCU UR4, c[0x0][0x388] ;  /* 0x00007100ff0477ac */ /* 0x000e220008000800 */
[----:B------:R-:W-:Y:S02]  /*4d50*/  UMOV UR5, URZ ;  /* 0x000000ff00057c82 */ /* 0x000fe40008000000 */
[----:B0-----:R-:W0:Y:S08]  /*4d60*/  I2F.U64.RP R4, UR4 ;  /* 0x0000000400047d12 */ /* 0x001e300008309000 */
[----:B0-----:R-:W0:Y:S02]  /*4d70*/  MUFU.RCP R4, R4 ;  /* 0x0000000400047308 */ /* 0x001e240000001000 */
[----:B0-----:R-:W-:-:S06]  /*4d80*/  VIADD R6, R4, 0x1ffffffe ;  /* 0x1ffffffe04067836 */ /* 0x001fcc0000000000 */
[----:B------:R-:W0:Y:S02]  /*4d90*/  F2I.U64.TRUNC R6, R6 ;  /* 0x0000000600067311 */ /* 0x000e24000020d800 */
[----:B0-----:R-:W-:-:S04]  /*4da0*/  IMAD.WIDE.U32 R8, R6, UR4, RZ ;  /* 0x0000000406087c25 */ /* 0x001fc8000f8e00ff */
[----:B------:R-:W-:Y:S01]  /*4db0*/  IMAD R9, R7, UR4, R9 ;  /* 0x0000000407097c24 */ /* 0x000fe2000f8e0209 */
[----:B------:R-:W-:-:S05]  /*4dc0*/  IADD3 R11, P0, PT, RZ, -R8, RZ ;  /* 0x80000008ff0b7210 */ /* 0x000fca0007f1e0ff */
[----:B------:R-:W-:-:S04]  /*4dd0*/  IMAD.HI.U32 R8, R6, R11, RZ ;  /* 0x0000000b06087227 */ /* 0x000fc800078e00ff */
[----:B------:R-:W-:Y:S02]  /*4de0*/  IMAD.X R13, RZ, RZ, ~R9, P0 ;  /* 0x000000ffff0d7224 */ /* 0x000fe400000e0e09 */
[----:B------:R-:W-:Y:S02]  /*4df0*/  IMAD.MOV.U32 R9, RZ, RZ, R6 ;  /* 0x000000ffff097224 */ /* 0x000fe400078e0006 */
[-C--:B------:R-:W-:Y:S02]  /*4e00*/  IMAD R15, R7, R13.reuse, RZ ;  /* 0x0000000d070f7224 */ /* 0x080fe400078e02ff */
[----:B------:R-:W-:-:S04]  /*4e10*/  IMAD.WIDE.U32 R8, P0, R6, R13, R8 ;  /* 0x0000000d06087225 */ /* 0x000fc80007800008 */
[----:B------:R-:W-:-:S04]  /*4e20*/  IMAD.HI.U32 R13, R7, R13, RZ ;  /* 0x0000000d070d7227 */ /* 0x000fc800078e00ff */
[----:B------:R-:W-:-:S04]  /*4e30*/  IMAD.HI.U32 R8, P1, R7, R11, R8 ;  /* 0x0000000b07087227 */ /* 0x000fc80007820008 */
[----:B------:R-:W-:Y:S01]  /*4e40*/  IMAD.X R4, R13, 0x1, R7, P0 ;  /* 0x000000010d047824 */ /* 0x000fe200000e0607 */
[----:B------:R-:W-:-:S04]  /*4e50*/  IADD3 R9, P2, PT, R15, R8, RZ ;  /* 0x000000080f097210 */ /* 0x000fc80007f5e0ff */
[----:B------:R-:W-:Y:S01]  /*4e60*/  IADD3.X R11, PT, PT, RZ, RZ, R4, P2, P1 ;  /* 0x000000ffff0b7210 */ /* 0x000fe200017e2404 */
[----:B------:R-:W-:-:S03]  /*4e70*/  IMAD.WIDE.U32 R6, R9, UR4, RZ ;  /* 0x0000000409067c25 */ /* 0x000fc6000f8e00ff */
[----:B------:R-:W-:Y:S01]  /*4e80*/  IADD3 R13, P0, PT, RZ, -R6, RZ ;  /* 0x80000006ff0d7210 */ /* 0x000fe20007f1e0ff */
[----:B------:R-:W-:Y:S02]  /*4e90*/  IMAD R6, R11, UR4, R7 ;  /* 0x000000040b067c24 */ /* 0x000fe4000f8e0207 */
[----:B------:R-:W-:Y:S02]  /*4ea0*/  IMAD.MOV.U32 R7, RZ, RZ, RZ ;  /* 0x000000ffff077224 */ /* 0x000fe400078e00ff */
[----:B------:R-:W-:-:S04]  /*4eb0*/  IMAD.HI.U32 R8, R9, R13, RZ ;  /* 0x0000000d09087227 */ /* 0x000fc800078e00ff */
[----:B------:R-:W-:-:S04]  /*4ec0*/  IMAD.X R6, RZ, RZ, ~R6, P0 ;  /* 0x000000ffff067224 */ /* 0x000fc800000e0e06 */
[----:B------:R-:W-:-:S04]  /*4ed0*/  IMAD.WIDE.U32 R8, P0, R9, R6, R8 ;  /* 0x0000000609087225 */ /* 0x000fc80007800008 */
[C---:B------:R-:W-:Y:S02]  /*4ee0*/  IMAD R4, R11.reuse, R6, RZ ;  /* 0x000000060b047224 */ /* 0x040fe400078e02ff */
[----:B------:R-:W-:-:S04]  /*4ef0*/  IMAD.HI.U32 R9, P1, R11, R13, R8 ;  /* 0x0000000d0b097227 */ /* 0x000fc80007820008 */
[----:B------:R-:W-:Y:S01]  /*4f00*/  IMAD.HI.U32 R6, R11, R6, RZ ;  /* 0x000000060b067227 */ /* 0x000fe200078e00ff */
[----:B------:R-:W-:-:S04]  /*4f10*/  IADD3 R9, P2, PT, R4, R9, RZ ;  /* 0x0000000904097210 */ /* 0x000fc80007f5e0ff */
[----:B------:R-:W-:Y:S01]  /*4f20*/  IADD3.X R11, PT, PT, R6, R11, RZ, P0, !PT ;  /* 0x0000000b060b7210 */ /* 0x000fe200007fe4ff */
[----:B------:R-:W-:-:S03]  /*4f30*/  IMAD.HI.U32 R6, R9, R2, RZ ;  /* 0x0000000209067227 */ /* 0x000fc600078e00ff */
[----:B------:R-:W-:Y:S01]  /*4f40*/  IADD3.X R11, PT, PT, RZ, RZ, R11, P2, P1 ;  /* 0x000000ffff0b7210 */ /* 0x000fe200017e240b */
[----:B------:R-:W-:-:S04]  /*4f50*/  IMAD.WIDE.U32 R6, R9, R5, R6 ;  /* 0x0000000509067225 */ /* 0x000fc800078e0006 */
[C---:B------:R-:W-:Y:S02]  /*4f60*/  IMAD R9, R11.reuse, R5, RZ ;  /* 0x000000050b097224 */ /* 0x040fe400078e02ff */
[----:B------:R-:W-:-:S04]  /*4f70*/  IMAD.HI.U32 R6, P0, R11, R2, R6 ;  /* 0x000000020b067227 */ /* 0x000fc80007800006 */
[----:B------:R-:W-:Y:S01]  /*4f80*/  IMAD.HI.U32 R4, R11, R5, RZ ;  /* 0x000000050b047227 */ /* 0x000fe200078e00ff */
[----:B------:R-:W-:-:S03]  /*4f90*/  IADD3 R6, P1, PT, R9, R6, RZ ;  /* 0x0000000609067210 */ /* 0x000fc60007f3e0ff */
[----:B------:R-:W-:Y:S02]  /*4fa0*/  IMAD.X R4, RZ, RZ, R4, P0 ;  /* 0x000000ffff047224 */ /* 0x000fe400000e0604 */
[----:B------:R-:W-:-:S04]  /*4fb0*/  IMAD.WIDE.U32 R6, R6, UR4, RZ ;  /* 0x0000000406067c25 */ /* 0x000fc8000f8e00ff */
[----:B------:R-:W-:Y:S01]  /*4fc0*/  IMAD.X R9, RZ, RZ, R4, P1 ;  /* 0x000000ffff097224 */ /* 0x000fe200008e0604 */
[----:B------:R-:W-:-:S03]  /*4fd0*/  IADD3 R2, P0, PT, -R6, R2, RZ ;  /* 0x0000000206027210 */ /* 0x000fc60007f1e1ff */
[----:B------:R-:W-:-:S04]  /*4fe0*/  IMAD R4, R9, UR4, R7 ;  /* 0x0000000409047c24 */ /* 0x000fc8000f8e0207 */
[----:B------:R-:W-:Y:S01]  /*4ff0*/  IMAD.X R7, R5, 0x1, ~R4, P0 ;  /* 0x0000000105077824 */ /* 0x000fe200000e0e04 */
[C---:B------:R-:W-:Y:S02]  /*5000*/  ISETP.GE.U32.AND P0, PT, R2.reuse, UR4, PT ;  /* 0x0000000402007c0c */ /* 0x040fe4000bf06070 */
[----:B------:R-:W-:Y:S02]  /*5010*/  IADD3 R5, P1, PT, R2, -UR4, RZ ;  /* 0x8000000402057c10 */ /* 0x000fe4000ff3e0ff */
[C---:B------:R-:W-:Y:S02]  /*5020*/  ISETP.GE.U32.AND.EX P0, PT, R7.reuse, RZ, PT, P0 ;  /* 0x000000ff0700720c */ /* 0x040fe40003f06100 */
[----:B------:R-:W-:Y:S02]  /*5030*/  IADD3.X R4, PT, PT, R7, -0x1, RZ, P1, !PT ;  /* 0xffffffff07047810 */ /* 0x000fe40000ffe4ff */
[----:B------:R-:W-:Y:S02]  /*5040*/  SEL R5, R5, R2, P0 ;  /* 0x0000000205057207 */ /* 0x000fe40000000000 */
[----:B------:R-:W-:-:S02]  /*5050*/  SEL R4, R4, R7, P0 ;  /* 0x0000000704047207 */ /* 0x000fc40000000000 */
[C---:B------:R-:W-:Y:S02]  /*5060*/  ISETP.GE.U32.AND P0, PT, R5.reuse, UR4, PT ;  /* 0x0000000405007c0c */ /* 0x040fe4000bf06070 */
[----:B------:R-:W-:Y:S02]  /*5070*/  IADD3 R2, P2, PT, R5, -UR4, RZ ;  /* 0x8000000405027c10 */ /* 0x000fe4000ff5e0ff */
[C---:B------:R-:W-:Y:S02]  /*5080*/  ISETP.GE.U32.AND.EX P0, PT, R4.reuse, RZ, PT, P0 ;  /* 0x000000ff0400720c */ /* 0x040fe40003f06100 */
[----:B------:R-:W-:Y:S02]  /*5090*/  IADD3.X R7, PT, PT, R4, -0x1, RZ, P2, !PT ;  /* 0xffffffff04077810 */ /* 0x000fe400017fe4ff */
[----:B------:R-:W-:Y:S01]  /*50a0*/  SEL R2, R2, R5, P0 ;  /* 0x0000000502027207 */ /* 0x000fe20000000000 */
[----:B------:R-:W-:Y:S01]  /*50b0*/  HFMA2 R5, -RZ, RZ, 0, 0 ;  /* 0x00000000ff057431 */ /* 0x000fe200000001ff */
[----:B------:R-:W-:-:S02]  /*50c0*/  ISETP.NE.U32.AND P1, PT, RZ, UR4, PT ;  /* 0x00000004ff007c0c */ /* 0x000fc4000bf25070 */
[----:B------:R-:W-:Y:S01]  /*50d0*/  SEL R7, R7, R4, P0 ;  /* 0x0000000407077207 */ /* 0x000fe20000000000 */
[----:B------:R-:W-:Y:S01]  /*50e0*/  IMAD.MOV.U32 R4, RZ, RZ, R0 ;  /* 0x000000ffff047224 */ /* 0x000fe200078e0000 */
[----:B------:R-:W-:-:S04]  /*50f0*/  ISETP.NE.AND.EX P1, PT, RZ, RZ, PT, P1 ;  /* 0x000000ffff00720c */ /* 0x000fc80003f25310 */
[----:B------:R-:W-:Y:S02]  /*5100*/  SEL R2, R2, 0xffffffff, P1 ;  /* 0xffffffff02027807 */ /* 0x000fe40000800000 */
[----:B------:R-:W-:Y:S01]  /*5110*/  SEL R7, R7, 0xffffffff, P1 ;  /* 0xffffffff07077807 */ /* 0x000fe20000800000 */
[----:B------:R-:W-:Y:S06]  /*5120*/  RET.REL.NODEC R4 `(_Z13GenerateSeriePcji) ;  /* 0xffffffac04b47950 */ /* 0x000fec0003c3ffff */
        .type           $_Z13GenerateSeriePcji$__internal_accurate_pow,@function
        .size           $_Z13GenerateSeriePcji$__internal_accurate_pow,(.L_x_77 - $_Z13GenerateSeriePcji$__internal_accurate_pow)
$_Z13GenerateSeriePcji$__internal_accurate_pow:
[----:B------:R-:W-:Y:S01]  /*5130*/  ISETP.GT.U32.AND P1, PT, R3, 0xfffff, PT ;  /* 0x000fffff0300780c */ /* 0x000fe20003f24070 */
[----:B------:R-:W-:Y:S01]  /*5140*/  IMAD.MOV.U32 R8, RZ, RZ, R3 ;  /* 0x000000ffff087224 */ /* 0x000fe200078e0003 */
[----:B------:R-:W-:Y:S01]  /*5150*/  UMOV UR4, 0x7d2cafe2 ;  /* 0x7d2cafe200047882 */ /* 0x000fe20000000000 */
[----:B------:R-:W-:Y:S01]  /*5160*/  IMAD.MOV.U32 R10, RZ, RZ, R2 ;  /* 0x000000ffff0a7224 */ /* 0x000fe200078e0002 */
[----:B------:R-:W-:Y:S01]  /*5170*/  UMOV UR5, 0x3eb0f5ff ;  /* 0x3eb0f5ff00057882 */ /* 0x000fe20000000000 */
[----:B------:R-:W-:Y:S01]  /*5180*/  IMAD.MOV.U32 R12, RZ, RZ, RZ ;  /* 0x000000ffff0c7224 */ /* 0x000fe200078e00ff */
[----:B------:R-:W-:Y:S01]  /*5190*/  UMOV UR6, 0x3b39803f ;  /* 0x3b39803f00067882 */ /* 0x000fe20000000000 */
[----:B------:R-:W-:Y:S01]  /*51a0*/  IMAD.MOV.U32 R18, RZ, RZ, 0x41ad3b5a ;  /* 0x41ad3b5aff127424 */ /* 0x000fe200078e00ff */
[----:B------:R-:W-:Y:S01]  /*51b0*/  UMOV UR7, 0x3c7abc9e ;  /* 0x3c7abc9e00077882 */ /* 0x000fe20000000000 */
[----:B------:R-:W-:-:S04]  /*51c0*/  IMAD.MOV.U32 R19, RZ, RZ, 0x3ed0f5d2 ;  /* 0x3ed0f5d2ff137424 */ /* 0x000fc800078e00ff */
[----:B------:R-:W-:-:S10]  /*51d0*/  @!P1 DMUL R22, R2, 1.80143985094819840000e+16 ;  /* 0x4350000002169828 */ /* 0x000fd40000000000 */
[----:B------:R-:W-:Y:S02]  /*51e0*/  @!P1 IMAD.MOV.U32 R8, RZ, RZ, R23 ;  /* 0x000000ffff089224 */ /* 0x000fe400078e0017 */
[----:B------:R-:W-:-:S03]  /*51f0*/  @!P1 IMAD.MOV.U32 R10, RZ, RZ, R22 ;  /* 0x000000ffff0a9224 */ /* 0x000fc600078e0016 */
[----:B------:R-:W-:-:S04]  /*5200*/  LOP3.LUT R8, R8, 0x800fffff, RZ, 0xc0, !PT ;  /* 0x800fffff08087812 */ /* 0x000fc800078ec0ff */
[----:B------:R-:W-:-:S04]  /*5210*/  LOP3.LUT R11, R8, 0x3ff00000, RZ, 0xfc, !PT ;  /* 0x3ff00000080b7812 */ /* 0x000fc800078efcff */
[----:B------:R-:W-:-:S13]  /*5220*/  ISETP.GE.U32.AND P2, PT, R11, 0x3ff6a09f, PT ;  /* 0x3ff6a09f0b00780c */ /* 0x000fda0003f46070 */
[----:B------:R-:W-:-:S05]  /*5230*/  @P2 VIADD R9, R11, 0xfff00000 ;  /* 0xfff000000b092836 */ /* 0x000fca0000000000 */
[----:B------:R-:W-:-:S06]  /*5240*/  @P2 MOV R11, R9 ;  /* 0x00000009000b2202 */ /* 0x000fcc0000000f00 */
[C---:B------:R-:W-:Y:S02]  /*5250*/  DADD R16, R10.reuse, 1 ;  /* 0x3ff000000a107429 */ /* 0x040fe40000000000 */
[----:B------:R-:W-:-:S04]  /*5260*/  DADD R10, R10, -1 ;  /* 0xbff000000a0a7429 */ /* 0x000fc80000000000 */
[----:B------:R-:W0:Y:S02]  /*5270*/  MUFU.RCP64H R13, R17 ;  /* 0x00000011000d7308 */ /* 0x000e240000001800 */
[----:B0-----:R-:W-:-:S08]  /*5280*/  DFMA R8, -R16, R12, 1 ;  /* 0x3ff000001008742b */ /* 0x001fd0000000010c */
[----:B------:R-:W-:-:S08]  /*5290*/  DFMA R8, R8, R8, R8 ;  /* 0x000000080808722b */ /* 0x000fd00000000008 */
[----:B------:R-:W-:-:S08]  /*52a0*/  DFMA R12, R12, R8, R12 ;  /* 0x000000080c0c722b */ /* 0x000fd0000000000c */
[----:B------:R-:W-:-:S08]  /*52b0*/  DMUL R8, R10, R12 ;  /* 0x0000000c0a087228 */ /* 0x000fd00000000000 */
[----:B------:R-:W-:-:S08]  /*52c0*/  DFMA R8, R10, R12, R8 ;  /* 0x0000000c0a08722b */ /* 0x000fd00000000008 */
[----:B------:R-:W-:-:S08]  /*52d0*/  DMUL R14, R8, R8 ;  /* 0x00000008080e7228 */ /* 0x000fd00000000000 */
[----:B------:R-:W-:Y:S01]  /*52e0*/  DFMA R16, R14, UR4, R18 ;  /* 0x000000040e107c2b */ /* 0x000fe20008000012 */
[----:B------:R-:W-:Y:S01]  /*52f0*/  UMOV UR4, 0x75488a3f ;  /* 0x75488a3f00047882 */ /* 0x000fe20000000000 */
[----:B------:R-:W-:Y:S01]  /*5300*/  UMOV UR5, 0x3ef3b20a ;  /* 0x3ef3b20a00057882 */ /* 0x000fe20000000000 */
[----:B------:R-:W-:-:S05]  /*5310*/  DADD R18, R10, -R8 ;  /* 0x000000000a127229 */ /* 0x000fca0000000808 */
[----:B------:R-:W-:Y:S01]  /*5320*/  DFMA R16, R14, R16, UR4 ;  /* 0x000000040e107e2b */ /* 0x000fe20008000010 */
[----:B------:R-:W-:Y:S01]  /*5330*/  UMOV UR4, 0xe4faecd5 ;  /* 0xe4faecd500047882 */ /* 0x000fe20000000000 */
[----:B------:R-:W-:Y:S01]  /*5340*/  UMOV UR5, 0x3f1745cd ;  /* 0x3f1745cd00057882 */ /* 0x000fe20000000000 */
[----:B------:R-:W-:Y:S02]  /*5350*/  DADD R24, R18, R18 ;  /* 0x0000000012187229 */ /* 0x000fe40000000012 */
[----:B------:R-:W-:-:S03]  /*5360*/  DMUL R18, R8, R8 ;  /* 0x0000000808127228 */ /* 0x000fc60000000000 */
[----:B------:R-:W-:Y:S01]  /*5370*/  DFMA R16, R14, R16, UR4 ;  /* 0x000000040e107e2b */ /* 0x000fe20008000010 */
[----:B------:R-:W-:Y:S01]  /*5380*/  UMOV UR4, 0x258a578b ;  /* 0x258a578b00047882 */ /* 0x000fe20000000000 */
[----:B------:R-:W-:Y:S01]  /*5390*/  UMOV UR5, 0x3f3c71c7 ;  /* 0x3f3c71c700057882 */ /* 0x000fe20000000000 */
[----:B------:R-:W-:Y:S02]  /*53a0*/  DFMA R24, R10, -R8, R24 ;  /* 0x800000080a18722b */ /* 0x000fe40000000018 */
[----:B------:R-:W-:-:S03]  /*53b0*/  DMUL R10, R8, R18 ;  /* 0x00000012080a7228 */ /* 0x000fc60000000000 */
[----:B------:R-:W-:Y:S01]  /*53c0*/  DFMA R16, R14, R16, UR4 ;  /* 0x000000040e107e2b */ /* 0x000fe20008000010 */
[----:B------:R-:W-:Y:S01]  /*53d0*/  UMOV UR4, 0x9242b910 ;  /* 0x9242b91000047882 */ /* 0x000fe20000000000 */
[----:B------:R-:W-:Y:S01]  /*53e0*/  UMOV UR5, 0x3f624924 ;  /* 0x3f62492400057882 */ /* 0x000fe20000000000 */
[----:B------:R-:W-:Y:S02]  /*53f0*/  DMUL R12, R12, R24 ;  /* 0x000000180c0c7228 */ /* 0x000fe40000000000 */
[C---:B------:R-:W-:Y:S02]  /*5400*/  DFMA R28, R8.reuse, R18, -R10 ;  /* 0x00000012081c722b */ /* 0x040fe4000000080a */
[----:B------:R-:W-:Y:S02]  /*5410*/  DFMA R24, R8, R8, -R18 ;  /* 0x000000080818722b */ /* 0x000fe40000000812 */
[----:B------:R-:W-:Y:S01]  /*5420*/  DFMA R16, R14, R16, UR4 ;  /* 0x000000040e107e2b */ /* 0x000fe20008000010 */
[----:B------:R-:W-:Y:S01]  /*5430*/  UMOV UR4, 0x99999dfb ;  /* 0x99999dfb00047882 */ /* 0x000fe20000000000 */
[----:B------:R-:W-:-:S02]  /*5440*/  UMOV UR5, 0x3f899999 ;  /* 0x3f89999900057882 */ /* 0x000fc40000000000 */
[----:B------:R-:W-:-:S04]  /*5450*/  DFMA R28, R12, R18, R28 ;  /* 0x000000120c1c722b */ /* 0x000fc8000000001c */
[----:B------:R-:W-:Y:S01]  /*5460*/  DFMA R20, R14, R16, UR4 ;  /* 0x000000040e147e2b */ /* 0x000fe20008000010 */
[----:B------:R-:W-:Y:S01]  /*5470*/  UMOV UR4, 0x55555555 ;  /* 0x5555555500047882 */ /* 0x000fe20000000000 */
[----:B------:R-:W-:-:S06]  /*5480*/  UMOV UR5, 0x3fb55555 ;  /* 0x3fb5555500057882 */ /* 0x000fcc0000000000 */
[----:B------:R-:W-:-:S08]  /*5490*/  DFMA R16, R14, R20, UR4 ;  /* 0x000000040e107e2b */ /* 0x000fd00008000014 */
[----:B------:R-:W-:Y:S01]  /*54a0*/  DADD R26, -R16, UR4 ;  /* 0x00000004101a7e29 */ /* 0x000fe20008000100 */
[----:B------:R-:W-:Y:S01]  /*54b0*/  UMOV UR4, 0xb9e7b0 ;  /* 0x00b9e7b000047882 */ /* 0x000fe20000000000 */
[----:B------:R-:W-:-:S06]  /*54c0*/  UMOV UR5, 0x3c46a4cb ;  /* 0x3c46a4cb00057882 */ /* 0x000fcc0000000000 */
[----:B------:R-:W-:Y:S01]  /*54d0*/  DFMA R20, R14, R20, R26 ;  /* 0x000000140e14722b */ /* 0x000fe2000000001a */
[----:B------:R-:W-:Y:S02]  /*54e0*/  VIADD R27, R13, 0x100000 ;  /* 0x001000000d1b7836 */ /* 0x000fe40000000000 */
[----:B------:R-:W-:-:S05]  /*54f0*/  IMAD.MOV.U32 R26, RZ, RZ, R12 ;  /* 0x000000ffff1a7224 */ /* 0x000fca00078e000c */
[----:B------:R-:W-:Y:S01]  /*5500*/  DADD R20, R20, -UR4 ;  /* 0x8000000414147e29 */ /* 0x000fe20008000000 */
[----:B------:R-:W-:Y:S01]  /*5510*/  UMOV UR4, 0x80000000 ;  /* 0x8000000000047882 */ /* 0x000fe20000000000 */
[----:B------:R-:W-:Y:S01]  /*5520*/  DFMA R24, R8, R26, R24 ;  /* 0x0000001a0818722b */ /* 0x000fe20000000018 */
[----:B------:R-:W-:-:S05]  /*5530*/  UMOV UR5, 0x43300000 ;  /* 0x4330000000057882 */ /* 0x000fca0000000000 */
[----:B------:R-:W-:Y:S02]  /*5540*/  DADD R14, R16, R20 ;  /* 0x00000000100e7229 */ /* 0x000fe40000000014 */
[----:B------:R-:W-:-:S06]  /*5550*/  DFMA R24, R8, R24, R28 ;  /* 0x000000180818722b */ /* 0x000fcc000000001c */
[----:B------:R-:W-:Y:S02]  /*5560*/  DMUL R18, R14, R10 ;  /* 0x0000000a0e127228 */ /* 0x000fe40000000000 */
[----:B------:R-:W-:-:S06]  /*5570*/  DADD R16, R16, -R14 ;  /* 0x0000000010107229 */ /* 0x000fcc000000080e */
[----:B------:R-:W-:Y:S02]  /*5580*/  DFMA R26, R14, R10, -R18 ;  /* 0x0000000a0e1a722b */ /* 0x000fe40000000812 */
[----:B------:R-:W-:-:S06]  /*5590*/  DADD R16, R20, R16 ;  /* 0x0000000014107229 */ /* 0x000fcc0000000010 */
[----:B------:R-:W-:-:S08]  /*55a0*/  DFMA R24, R14, R24, R26 ;  /* 0x000000180e18722b */ /* 0x000fd0000000001a */
[----:B------:R-:W-:-:S08]  /*55b0*/  DFMA R16, R16, R10, R24 ;  /* 0x0000000a1010722b */ /* 0x000fd00000000018 */
[----:B------:R-:W-:-:S08]  /*55c0*/  DADD R14, R18, R16 ;  /* 0x00000000120e7229 */ /* 0x000fd00000000010 */
[--C-:B------:R-:W-:Y:S02]  /*55d0*/  DADD R10, R8, R14.reuse ;  /* 0x00000000080a7229 */ /* 0x100fe4000000000e */
[----:B------:R-:W-:-:S06]  /*55e0*/  DADD R18, R18, -R14 ;  /* 0x0000000012127229 */ /* 0x000fcc000000080e */
[----:B------:R-:W-:Y:S02]  /*55f0*/  DADD R8, R8, -R10 ;  /* 0x0000000008087229 */ /* 0x000fe4000000080a */
[----:B------:R-:W-:-:S06]  /*5600*/  DADD R18, R16, R18 ;  /* 0x0000000010127229 */ /* 0x000fcc0000000012 */
[----:B------:R-:W-:Y:S01]  /*5610*/  DADD R8, R14, R8 ;  /* 0x000000000e087229 */ /* 0x000fe20000000008 */
[----:B------:R-:W-:Y:S02]  /*5620*/  SHF.R.U32.HI R15, RZ, 0x14, R3 ;  /* 0x00000014ff0f7819 */ /* 0x000fe40000011603 */
[----:B------:R-:W-:-:S05]  /*5630*/  @!P1 LEA.HI R15, R23, 0xffffffca, RZ, 0xc ;  /* 0xffffffca170f9811 */ /* 0x000fca00078f60ff */
[----:B------:R-:W-:Y:S01]  /*5640*/  DADD R8, R18, R8 ;  /* 0x0000000012087229 */ /* 0x000fe20000000008 */
[C---:B------:R-:W-:Y:S01]  /*5650*/  IADD3 R14, PT, PT, R15.reuse, -0x3ff, RZ ;  /* 0xfffffc010f0e7810 */ /* 0x040fe20007ffe0ff */
[----:B------:R-:W-:-:S06]  /*5660*/  @P2 VIADD R14, R15, 0xfffffc02 ;  /* 0xfffffc020f0e2836 */ /* 0x000fcc0000000000 */
[----:B------:R-:W-:Y:S01]  /*5670*/  DADD R12, R12, R8 ;  /* 0x000000000c0c7229 */ /* 0x000fe20000000008 */
[----:B------:R-:W-:Y:S01]  /*5680*/  LOP3.LUT R8, R14, 0x80000000, RZ, 0x3c, !PT ;  /* 0x800000000e087812 */ /* 0x000fe200078e3cff */
[----:B------:R-:W-:-:S06]  /*5690*/  IMAD.MOV.U32 R9, RZ, RZ, 0x43300000 ;  /* 0x43300000ff097424 */ /* 0x000fcc00078e00ff */
[----:B------:R-:W-:Y:S02]  /*56a0*/  DADD R14, R10, R12 ;  /* 0x000000000a0e7229 */ /* 0x000fe4000000000c */
[----:B------:R-:W-:Y:S01]  /*56b0*/  DADD R16, R8, -UR4 ;  /* 0x8000000408107e29 */ /* 0x000fe20008000000 */
[----:B------:R-:W-:Y:S01]  /*56c0*/  UMOV UR4, 0xfefa39ef ;  /* 0xfefa39ef00047882 */ /* 0x000fe20000000000 */
[----:B------:R-:W-:-:S04]  /*56d0*/  UMOV UR5, 0x3fe62e42 ;  /* 0x3fe62e4200057882 */ /* 0x000fc80000000000 */
[--C-:B------:R-:W-:Y:S02]  /*56e0*/  DADD R10, R10, -R14.reuse ;  /* 0x000000000a0a7229 */ /* 0x100fe4000000080e */
[----:B------:R-:W-:-:S06]  /*56f0*/  DFMA R8, R16, UR4, R14 ;  /* 0x0000000410087c2b */ /* 0x000fcc000800000e */
[----:B------:R-:W-:Y:S02]  /*5700*/  DADD R10, R12, R10 ;  /* 0x000000000c0a7229 */ /* 0x000fe4000000000a */
[----:B------:R-:W-:Y:S01]  /*5710*/  DFMA R18, R16, -UR4, R8 ;  /* 0x8000000410127c2b */ /* 0x000fe20008000008 */
[----:B------:R-:W-:-:S05]  /*5720*/  IMAD.SHL.U32 R12, R5, 0x2, RZ ;  /* 0x00000002050c7824 */ /* 0x000fca00078e00ff */
[----:B------:R-:W-:Y:S02]  /*5730*/  ISETP.GT.U32.AND P1, PT, R12, -0x2000001, PT ;  /* 0xfdffffff0c00780c */ /* 0x000fe40003f24070 */
[----:B------:R-:W-:-:S08]  /*5740*/  DADD R18, -R14, R18 ;  /* 0x000000000e127229 */ /* 0x000fd00000000112 */
[----:B------:R-:W-:-:S08]  /*5750*/  DADD R10, R10, -R18 ;  /* 0x000000000a0a7229 */ /* 0x000fd00000000812 */
[----:B------:R-:W-:Y:S01]  /*5760*/  DFMA R10, R16, UR6, R10 ;  /* 0x00000006100a7c2b */ /* 0x000fe2000800000a */
[----:B------:R-:W-:Y:S01]  /*5770*/  LOP3.LUT R17, R5, 0xff0fffff, RZ, 0xc0, !PT ;  /* 0xff0fffff05117812 */ /* 0x000fe200078ec0ff */
[----:B------:R-:W-:-:S03]  /*5780*/  IMAD.MOV.U32 R16, RZ, RZ, R4 ;  /* 0x000000ffff107224 */ /* 0x000fc600078e0004 */
[----:B------:R-:W-:-:S03]  /*5790*/  SEL R17, R17, R5, P1 ;  /* 0x0000000511117207 */ /* 0x000fc60000800000 */
[----:B------:R-:W-:-:S08]  /*57a0*/  DADD R12, R8, R10 ;  /* 0x00000000080c7229 */ /* 0x000fd0000000000a */
[----:B------:R-:W-:Y:S02]  /*57b0*/  DADD R14, R8, -R12 ;  /* 0x00000000080e7229 */ /* 0x000fe4000000080c */
[----:B------:R-:W-:-:S06]  /*57c0*/  DMUL R8, R12, R16 ;  /* 0x000000100c087228 */ /* 0x000fcc0000000000 */
[----:B------:R-:W-:Y:S02]  /*57d0*/  DADD R14, R10, R14 ;  /* 0x000000000a0e7229 */ /* 0x000fe4000000000e */
[----:B------:R-:W-:-:S08]  /*57e0*/  DFMA R12, R12, R16, -R8 ;  /* 0x000000100c0c722b */ /* 0x000fd00000000808 */
[----:B------:R-:W-:Y:S01]  /*57f0*/  DFMA R14, R14, R16, R12 ;  /* 0x000000100e0e722b */ /* 0x000fe2000000000c */
[----:B------:R-:W-:Y:S01]  /*5800*/  IMAD.MOV.U32 R12, RZ, RZ, 0x652b82fe ;  /* 0x652b82feff0c7424 */ /* 0x000fe200078e00ff */
[----:B------:R-:W-:-:S06]  /*5810*/  MOV R13, 0x3ff71547 ;  /* 0x3ff71547000d7802 */ /* 0x000fcc0000000f00 */
[----:B------:R-:W-:-:S08]  /*5820*/  DADD R10, R8, R14 ;  /* 0x00000000080a7229 */ /* 0x000fd0000000000e */
[----:B------:R-:W-:Y:S02]  /*5830*/  DFMA R12, R10, R12, 6.75539944105574400000e+15 ;  /* 0x433800000a0c742b */ /* 0x000fe4000000000c */
[----:B------:R-:W-:Y:S01]  /*5840*/  FSETP.GEU.AND P1, PT, |R11|, 4.1917929649353027344, PT ;  /* 0x4086232b0b00780b */ /* 0x000fe20003f2e200 */
[----:B------:R-:W-:-:S05]  /*5850*/  DADD R8, R8, -R10 ;  /* 0x0000000008087229 */ /* 0x000fca000000080a */
[----:B------:R-:W-:-:S03]  /*5860*/  DADD R16, R12, -6.75539944105574400000e+15 ;  /* 0xc33800000c107429 */ /* 0x000fc60000000000 */
[----:B------:R-:W-:-:S05]  /*5870*/  DADD R14, R14, R8 ;  /* 0x000000000e0e7229 */ /* 0x000fca0000000008 */
[----:B------:R-:W-:Y:S01]  /*5880*/  DFMA R18, R16, -UR4, R10 ;  /* 0x8000000410127c2b */ /* 0x000fe2000800000a */
[----:B------:R-:W-:Y:S01]  /*5890*/  UMOV UR4, 0x3b39803f ;  /* 0x3b39803f00047882 */ /* 0x000fe20000000000 */
[----:B------:R-:W-:-:S06]  /*58a0*/  UMOV UR5, 0x3c7abc9e ;  /* 0x3c7abc9e00057882 */ /* 0x000fcc0000000000 */
[----:B------:R-:W-:Y:S01]  /*58b0*/  DFMA R16, R16, -UR4, R18 ;  /* 0x8000000410107c2b */ /* 0x000fe20008000012 */
[----:B------:R-:W-:Y:S01]  /*58c0*/  UMOV UR4, 0x69ce2bdf ;  /* 0x69ce2bdf00047882 */ /* 0x000fe20000000000 */
[----:B------:R-:W-:Y:S01]  /*58d0*/  IMAD.MOV.U32 R18, RZ, RZ, -0x35dec16 ;  /* 0xfca213eaff127424 */ /* 0x000fe200078e00ff */
[----:B------:R-:W-:Y:S01]  /*58e0*/  UMOV UR5, 0x3e5ade15 ;  /* 0x3e5ade1500057882 */ /* 0x000fe20000000000 */
[----:B------:R-:W-:-:S06]  /*58f0*/  IMAD.MOV.U32 R19, RZ, RZ, 0x3e928af3 ;  /* 0x3e928af3ff137424 */ /* 0x000fcc00078e00ff */
[----:B------:R-:W-:Y:S01]  /*5900*/  DFMA R18, R16, UR4, R18 ;  /* 0x0000000410127c2b */ /* 0x000fe20008000012 */
[----:B------:R-:W-:Y:S01]  /*5910*/  UMOV UR4, 0x62401315 ;  /* 0x6240131500047882 */ /* 0x000fe20000000000 */
[----:B------:R-:W-:-:S06]  /*5920*/  UMOV UR5, 0x3ec71dee ;  /* 0x3ec71dee00057882 */ /* 0x000fcc0000000000 */
[----:B------:R-:W-:Y:S01]  /*5930*/  DFMA R18, R16, R18, UR4 ;  /* 0x0000000410127e2b */ /* 0x000fe20008000012 */
        /* <DEDUP_REMOVED lines=20> */
[----:B------:R-:W-:-:S08]  /*5a80*/  DFMA R18, R16, R18, UR4 ;  /* 0x0000000410127e2b */ /* 0x000fd00008000012 */
[----:B------:R-:W-:-:S08]  /*5a90*/  DFMA R18, R16, R18, 1 ;  /* 0x3ff000001012742b */ /* 0x000fd00000000012 */
[----:B------:R-:W-:-:S10]  /*5aa0*/  DFMA R18, R16, R18, 1 ;  /* 0x3ff000001012742b */ /* 0x000fd40000000012 */
[----:B------:R-:W-:Y:S02]  /*5ab0*/  IMAD R9, R12, 0x100000, R19 ;  /* 0x001000000c097824 */ /* 0x000fe400078e0213 */
[----:B------:R-:W-:Y:S01]  /*5ac0*/  IMAD.MOV.U32 R8, RZ, RZ, R18 ;  /* 0x000000ffff087224 */ /* 0x000fe200078e0012 */
[----:B------:R-:W-:Y:S06]  /*5ad0*/  @!P1 BRA `(.L_x_73) ;  /* 0x0000000000389947 */ /* 0x000fec0003800000 */
[----:B------:R-:W-:Y:S01]  /*5ae0*/  FSETP.GEU.AND P2, PT, |R11|, 4.2275390625, PT ;  /* 0x408748000b00780b */ /* 0x000fe20003f4e200 */
[C---:B------:R-:W-:Y:S02]  /*5af0*/  DADD R8, R10.reuse, +INF ;  /* 0x7ff000000a087429 */ /* 0x040fe40000000000 */
[----:B------:R-:W-:-:S08]  /*5b00*/  DSETP.GEU.AND P1, PT, R10, RZ, PT ;  /* 0x000000ff0a00722a */ /* 0x000fd00003f2e000 */
[----:B------:R-:W-:Y:S02]  /*5b10*/  FSEL R8, R8, RZ, P1 ;  /* 0x000000ff08087208 */ /* 0x000fe40000800000 */
[----:B------:R-:W-:Y:S01]  /*5b20*/  FSEL R9, R9, RZ, P1 ;  /* 0x000000ff09097208 */ /* 0x000fe20000800000 */
[----:B------:R-:W-:Y:S06]  /*5b30*/  @P2 BRA `(.L_x_73) ;  /* 0x0000000000202947 */ /* 0x000fec0003800000 */
[----:B------:R-:W-:-:S04]  /*5b40*/  LEA.HI R8, R12, R12, RZ, 0x1 ;  /* 0x0000000c0c087211 */ /* 0x000fc800078f08ff */
[----:B------:R-:W-:Y:S01]  /*5b50*/  SHF.R.S32.HI R9, RZ, 0x1, R8 ;  /* 0x00000001ff097819 */ /* 0x000fe20000011408 */
[----:B------:R-:W-:-:S04]  /*5b60*/  IMAD.MOV.U32 R8, RZ, RZ, R18 ;  /* 0x000000ffff087224 */ /* 0x000fc800078e0012 */
[----:B------:R-:W-:Y:S01]  /*5b70*/  IMAD.IADD R10, R12, 0x1, -R9 ;  /* 0x000000010c0a7824 */ /* 0x000fe200078e0a09 */
[----:B------:R-:W-:-:S04]  /*5b80*/  LEA R9, R9, R19, 0x14 ;  /* 0x0000001309097211 */ /* 0x000fc800078ea0ff */
[----:B------:R-:W-:Y:S01]  /*5b90*/  LEA R11, R10, 0x3ff00000, 0x14 ;  /* 0x3ff000000a0b7811 */ /* 0x000fe200078ea0ff */
[----:B------:R-:W-:-:S06]  /*5ba0*/  IMAD.MOV.U32 R10, RZ, RZ, RZ ;  /* 0x000000ffff0a7224 */ /* 0x000fcc00078e00ff */
[----:B------:R-:W-:-:S11]  /*5bb0*/  DMUL R8, R8, R10 ;  /* 0x0000000a08087228 */ /* 0x000fd60000000000 */
.L_x_73:
[----:B------:R-:W-:Y:S02]  /*5bc0*/  DFMA R10, R14, R8, R8 ;  /* 0x000000080e0a722b */ /* 0x000fe40000000008 */
[----:B------:R-:W-:-:S08]  /*5bd0*/  DSETP.NEU.AND P1, PT, |R8|, +INF , PT ;  /* 0x7ff000000800742a */ /* 0x000fd00003f2d200 */
[----:B------:R-:W-:Y:S01]  /*5be0*/  FSEL R13, R8, R10, !P1 ;  /* 0x0000000a080d7208 */ /* 0x000fe20004800000 */
[----:B------:R-:W-:Y:S01]  /*5bf0*/  IMAD.MOV.U32 R8, RZ, RZ, R0 ;  /* 0x000000ffff087224 */ /* 0x000fe200078e0000 */
[----:B------:R-:W-:Y:S01]  /*5c00*/  FSEL R11, R9, R11, !P1 ;  /* 0x0000000b090b7208 */ /* 0x000fe20004800000 */
[----:B------:R-:W-:-:S04]  /*5c10*/  IMAD.MOV.U32 R9, RZ, RZ, 0x0 ;  /* 0x00000000ff097424 */ /* 0x000fc800078e00ff */
[----:B------:R-:W-:Y:S05]  /*5c20*/  RET.REL.NODEC R8 `(_Z13GenerateSeriePcji) ;  /* 0xffffffa008f47950 */ /* 0x000fea0003c3ffff */
.L_x_74:
[----:B------:R-:W-:-:S00]  /*5c30*/  BRA `(.L_x_74) ;  /* 0xfffffffc00fc7947 */ /* 0x000fc0000383ffff */
[----:B------:R-:W-:-:S00]  /*5c40*/  NOP ;  /* 0x0000000000007918 */ /* 0x000fc00000000000 */
        /* <DEDUP_REMOVED lines=11> */
.L_x_77:


//--------------------- .nv.shared.reserved.0     --------------------------
	.section	.nv.shared.reserved.0,"aw",@nobits
	.weak		__nv_reservedSMEM_offset_0_alias
	.size		__nv_reservedSMEM_offset_0_alias, 0, 64
	.other		__nv_reservedSMEM_offset_0_alias,@"STO_CUDA_RESERVED_SHARED STV_DEFAULT"
__nv_reservedSMEM_offset_0_alias:
	.zero		0
	.zero		64


//--------------------- .nv.constant0._Z13GenerateSeriePcji --------------------------
	.section	.nv.constant0._Z13GenerateSeriePcji,"a",@progbits
	.sectionflags	@""
	.align	4
.nv.constant0._Z13GenerateSeriePcji:
	.zero		912


//--------------------- SYMBOLS --------------------------

	.type		.nv.reservedSmem.offset0,@object
	.size		.nv.reservedSmem.offset0,0x4
	.type		malloc,@function
	.type		free,@function
